	.target	sm_100a

	.elftype	@"ET_EXEC"


//--------------------- .note.nv.tkinfo           --------------------------
	.section	.note.nv.tkinfo,"",@"SHT_NOTE"
	.sectionflags	@"SHF_NOTE_NV_TKINFO"
	.tkinfo
        /*0018*/ 	.word	0x00000081
        /*0030*/ 	.string	""
        /*0030*/ 	.string	"ptxas-blackwell"
        /*0030*/ 	.string	"Cuda compilation tools, release 12.9, V12.9.86"
        /*0030*/ 	.string	"Build cuda_12.9.r12.9/compiler.36037853_0"
        /*0030*/ 	.string	"-v  -suppress-debug-info  -lineinfo  -arch sm_100a "



//--------------------- .note.nv.cuver            --------------------------
	.section	.note.nv.cuver,"",@"SHT_NOTE"
	.sectionflags	@"SHF_NOTE_NV_CUVER"
        /*0018*/ 	.short	0x0001
        /*001a*/ 	.short	0x0064
        /*001c*/ 	.short	0x0001
        /*001e*/ 	.short	0x0000
        /*0020*/ 	.short	0x0001
        /*0022*/ 	.short	0x0000


//--------------------- .nv.info                  --------------------------
	.section	.nv.info,"",@"SHT_CUDA_INFO"
	.align	4


	//----- nvinfo : EIATTR_REGCOUNT
	.align		4
        /*0000*/ 	.byte	0x04, 0x2f
        /*0002*/ 	.short	(.L_4 - .L_3)
	.align		4
.L_3:
        /*0004*/ 	.word	index@(gluon_tcgen05)
        /*0008*/ 	.word	0x00000047


	//----- nvinfo : EIATTR_FRAME_SIZE
	.align		4
.L_4:
        /*000c*/ 	.byte	0x04, 0x11
        /*000e*/ 	.short	(.L_6 - .L_5)
	.align		4
.L_5:
        /*0010*/ 	.word	index@($__internal_2_$__cuda_sm10x_tcgen05_guardrail_trap_unallocated_columns_being_dealloced)
        /*0014*/ 	.word	0x00000000


	//----- nvinfo : EIATTR_FRAME_SIZE
	.align		4
.L_6:
        /*0018*/ 	.byte	0x04, 0x11
        /*001a*/ 	.short	(.L_8 - .L_7)
	.align		4
.L_7:
        /*001c*/ 	.word	index@($__internal_1_$__cuda_sm10x_tcgen05_guardrail_trap_phase_invalid_during_alloc)
        /*0020*/ 	.word	0x00000000


	//----- nvinfo : EIATTR_FRAME_SIZE
	.align		4
.L_8:
        /*0024*/ 	.byte	0x04, 0x11
        /*0026*/ 	.short	(.L_10 - .L_9)
	.align		4
.L_9:
        /*0028*/ 	.word	index@($__internal_0_$__cuda_sm10x_tcgen05_guardrail_trap_col_being_dealloced_not_returned_by_alloc)
        /*002c*/ 	.word	0x00000000


	//----- nvinfo : EIATTR_FRAME_SIZE
	.align		4
.L_10:
        /*0030*/ 	.byte	0x04, 0x11
        /*0032*/ 	.short	(.L_12 - .L_11)
	.align		4
.L_11:
        /*0034*/ 	.word	index@(gluon_tcgen05)
        /*0038*/ 	.word	0x00000000


	//----- nvinfo : EIATTR_MIN_STACK_SIZE
	.align		4
.L_12:
        /*003c*/ 	.byte	0x04, 0x12
        /*003e*/ 	.short	(.L_14 - .L_13)
	.align		4
.L_13:
        /*0040*/ 	.word	index@(gluon_tcgen05)
        /*0044*/ 	.word	0x00000000
.L_14:


//--------------------- .nv.info.gluon_tcgen05    --------------------------
	.section	.nv.info.gluon_tcgen05,"",@"SHT_CUDA_INFO"
	.sectionflags	@""
	.align	4


	//----- nvinfo : EIATTR_CUDA_API_VERSION
	.align		4
        /*0000*/ 	.byte	0x04, 0x37
        /*0002*/ 	.short	(.L_16 - .L_15)
.L_15:
        /*0004*/ 	.word	0x00000081


	//----- nvinfo : EIATTR_KPARAM_INFO
	.align		4
.L_16:
        /*0008*/ 	.byte	0x04, 0x17
        /*000a*/ 	.short	(.L_18 - .L_17)
.L_17:
        /*000c*/ 	.word	0x00000000
        /*0010*/ 	.short	0x000a
        /*0012*/ 	.short	0x0048
        /*0014*/ 	.byte	0x00, 0xf4, 0x21, 0x00


	//----- nvinfo : EIATTR_KPARAM_INFO
	.align		4
.L_18:
        /*0018*/ 	.byte	0x04, 0x17
        /*001a*/ 	.short	(.L_20 - .L_19)
.L_19:
        /*001c*/ 	.word	0x00000000
        /*0020*/ 	.short	0x0009
        /*0022*/ 	.short	0x0040
        /*0024*/ 	.byte	0x00, 0xf4, 0x21, 0x00


	//----- nvinfo : EIATTR_KPARAM_INFO
	.align		4
.L_20:
        /*0028*/ 	.byte	0x04, 0x17
        /*002a*/ 	.short	(.L_22 - .L_21)
.L_21:
        /*002c*/ 	.word	0x00000000
        /*0030*/ 	.short	0x0008
        /*0032*/ 	.short	0x0038
        /*0034*/ 	.byte	0x00, 0xf0, 0x21, 0x00


	//----- nvinfo : EIATTR_KPARAM_INFO
	.align		4
.L_22:
        /*0038*/ 	.byte	0x04, 0x17
        /*003a*/ 	.short	(.L_24 - .L_23)
.L_23:
        /*003c*/ 	.word	0x00000000
        /*0040*/ 	.short	0x0007
        /*0042*/ 	.short	0x0030
        /*0044*/ 	.byte	0x00, 0xf0, 0x21, 0x00


	//----- nvinfo : EIATTR_KPARAM_INFO
	.align		4
.L_24:
        /*0048*/ 	.byte	0x04, 0x17
        /*004a*/ 	.short	(.L_26 - .L_25)
.L_25:
        /*004c*/ 	.word	0x00000000
        /*0050*/ 	.short	0x0006
        /*0052*/ 	.short	0x0028
        /*0054*/ 	.byte	0x00, 0xf0, 0x21, 0x00


	//----- nvinfo : EIATTR_KPARAM_INFO
	.align		4
.L_26:
        /*0058*/ 	.byte	0x04, 0x17
        /*005a*/ 	.short	(.L_28 - .L_27)
.L_27:
        /*005c*/ 	.word	0x00000000
        /*0060*/ 	.short	0x0005
        /*0062*/ 	.short	0x0020
        /*0064*/ 	.byte	0x00, 0xf0, 0x11, 0x00


	//----- nvinfo : EIATTR_KPARAM_INFO
	.align		4
.L_28:
        /*0068*/ 	.byte	0x04, 0x17
        /*006a*/ 	.short	(.L_30 - .L_29)
.L_29:
        /*006c*/ 	.word	0x00000000
        /*0070*/ 	.short	0x0004
        /*0072*/ 	.short	0x001c
        /*0074*/ 	.byte	0x00, 0xf0, 0x11, 0x00


	//----- nvinfo : EIATTR_KPARAM_INFO
	.align		4
.L_30:
        /*0078*/ 	.byte	0x04, 0x17
        /*007a*/ 	.short	(.L_32 - .L_31)
.L_31:
        /*007c*/ 	.word	0x00000000
        /*0080*/ 	.short	0x0003
        /*0082*/ 	.short	0x0018
        /*0084*/ 	.byte	0x00, 0xf0, 0x11, 0x00


	//----- nvinfo : EIATTR_KPARAM_INFO
	.align		4
.L_32:
        /*0088*/ 	.byte	0x04, 0x17
        /*008a*/ 	.short	(.L_34 - .L_33)
.L_33:
        /*008c*/ 	.word	0x00000000
        /*0090*/ 	.short	0x0002
        /*0092*/ 	.short	0x0010
        /*0094*/ 	.byte	0x00, 0xf4, 0x21, 0x00


	//----- nvinfo : EIATTR_KPARAM_INFO
	.align		4
.L_34:
        /*0098*/ 	.byte	0x04, 0x17
        /*009a*/ 	.short	(.L_36 - .L_35)
.L_35:
        /*009c*/ 	.word	0x00000000
        /*00a0*/ 	.short	0x0001
        /*00a2*/ 	.short	0x0008
        /*00a4*/ 	.byte	0x00, 0xf4, 0x21, 0x00


	//----- nvinfo : EIATTR_KPARAM_INFO
	.align		4
.L_36:
        /*00a8*/ 	.byte	0x04, 0x17
        /*00aa*/ 	.short	(.L_38 - .L_37)
.L_37:
        /*00ac*/ 	.word	0x00000000
        /*00b0*/ 	.short	0x0000
        /*00b2*/ 	.short	0x0000
        /*00b4*/ 	.byte	0x00, 0xf4, 0x21, 0x00


	//----- nvinfo : EIATTR_AT_ENTRY_FRAGMENTS
	.align		4
.L_38:
        /*00b8*/ 	.byte	0x04, 0x4f
        /*00ba*/ 	.short	(.L_40 - .L_39)


	//   ....[0]....
.L_39:
        /*00bc*/ 	.word	0x00000004


	//----- nvinfo : EIATTR_RESERVED_SMEM_USED
	.align		4
.L_40:
        /*00c0*/ 	.byte	0x01, 0x41
	.zero		2


	//----- nvinfo : EIATTR_SPARSE_MMA_MASK
	.align		4
        /*00c4*/ 	.byte	0x03, 0x50
        /*00c6*/ 	.short	0x0000


	//----- nvinfo : EIATTR_TCGEN05_1CTA_USED
	.align		4
        /*00c8*/ 	.byte	0x01, 0x51
	.zero		2


	//----- nvinfo : EIATTR_MAXREG_COUNT
	.align		4
        /*00cc*/ 	.byte	0x03, 0x1b
        /*00ce*/ 	.short	0x00ff


	//----- nvinfo : EIATTR_NUM_BARRIERS
	.align		4
        /*00d0*/ 	.byte	0x02, 0x4c
        /*00d2*/ 	.byte	0x01
	.zero		1


	//----- nvinfo : EIATTR_INT_WARP_WIDE_INSTR_OFFSETS
	.align		4
        /*00d4*/ 	.byte	0x04, 0x31
        /*00d6*/ 	.short	(.L_42 - .L_41)


	//   ....[0]....
.L_41:
        /*00d8*/ 	.word	0x00001720


	//   ....[1]....
        /*00dc*/ 	.word	0x00001740


	//   ....[2]....
        /*00e0*/ 	.word	0x000017c0


	//   ....[3]....
        /*00e4*/ 	.word	0x00001ab0


	//   ....[4]....
        /*00e8*/ 	.word	0x00001ac0


	//   ....[5]....
        /*00ec*/ 	.word	0x00001ad0


	//   ....[6]....
        /*00f0*/ 	.word	0x00001ae0


	//   ....[7]....
        /*00f4*/ 	.word	0x00001db0


	//   ....[8]....
        /*00f8*/ 	.word	0x00001dc0


	//   ....[9]....
        /*00fc*/ 	.word	0x00001f50


	//   ....[10]....
        /*0100*/ 	.word	0x00001fb0


	//   ....[11]....
        /*0104*/ 	.word	0x00001fc0


	//   ....[12]....
        /*0108*/ 	.word	0x00001ff0


	//   ....[13]....
        /*010c*/ 	.word	0x00002210


	//   ....[14]....
        /*0110*/ 	.word	0x00002220


	//   ....[15]....
        /*0114*/ 	.word	0x00002550


	//   ....[16]....
        /*0118*/ 	.word	0x00002560


	//   ....[17]....
        /*011c*/ 	.word	0x00002a50


	//   ....[18]....
        /*0120*/ 	.word	0x00002aa0


	//----- nvinfo : EIATTR_COOP_GROUP_MASK_REGIDS
	.align		4
.L_42:
        /*0124*/ 	.byte	0x04, 0x29
        /*0126*/ 	.short	(.L_44 - .L_43)


	//   ....[0]....
.L_43:
        /*0128*/ 	.word	0xffffffff


	//   ....[1]....
        /*012c*/ 	.word	0xffffffff


	//   ....[2]....
        /*0130*/ 	.word	0xffffffff


	//   ....[3]....
        /*0134*/ 	.word	0xffffffff


	//   ....[4]....
        /*0138*/ 	.word	0xffffffff


	//   ....[5]....
        /*013c*/ 	.word	0xffffffff


	//   ....[6]....
        /*0140*/ 	.word	0xffffffff


	//   ....[7]....
        /*0144*/ 	.word	0xffffffff


	//   ....[8]....
        /*0148*/ 	.word	0xffffffff


	//   ....[9]....
        /*014c*/ 	.word	0xffffffff


	//----- nvinfo : EIATTR_COOP_GROUP_INSTR_OFFSETS
	.align		4
.L_44:
        /*0150*/ 	.byte	0x04, 0x28
        /*0152*/ 	.short	(.L_46 - .L_45)


	//   ....[0]....
.L_45:
        /*0154*/ 	.word	0x00000050


	//   ....[1]....
        /*0158*/ 	.word	0x00000310


	//   ....[2]....
        /*015c*/ 	.word	0x00000500


	//   ....[3]....
        /*0160*/ 	.word	0x000009c0


	//   ....[4]....
        /*0164*/ 	.word	0x00000b00


	//   ....[5]....
        /*0168*/ 	.word	0x00000fb0


	//   ....[6]....
        /*016c*/ 	.word	0x000010f0


	//   ....[7]....
        /*0170*/ 	.word	0x000015e0


	//   ....[8]....
        /*0174*/ 	.word	0x000028e0


	//   ....[9]....
        /*0178*/ 	.word	0x00002b50


	//----- nvinfo : EIATTR_VRC_CTA_INIT_COUNT
	.align		4
.L_46:
        /*017c*/ 	.byte	0x02, 0x4a
        /*017e*/ 	.byte	0x80
	.zero		1


	//----- nvinfo : EIATTR_MBARRIER_INSTR_OFFSETS
	.align		4
        /*0180*/ 	.byte	0x04, 0x39
        /*0182*/ 	.short	(.L_48 - .L_47)


	//   ....[0]....
.L_47:
        /*0184*/ 	.word	0x000017e0
        /*0188*/ 	.word	0x000000ff
        /*018c*/ 	.word	0x0000c000
        /*0190*/ 	.short	0x0100
        /*0192*/ 	.byte	0x08
	.zero		1


	//   ....[1]....
        /*0194*/ 	.word	0x000017f0
        /*0198*/ 	.word	0x000000ff
        /*019c*/ 	.word	0x0000c020
        /*01a0*/ 	.short	0x0100
        /*01a2*/ 	.byte	0x08
	.zero		1


	//   ....[2]....
        /*01a4*/ 	.word	0x000018a0
        /*01a8*/ 	.word	0x000000ff
        /*01ac*/ 	.word	0x0000c008
        /*01b0*/ 	.short	0x0100
        /*01b2*/ 	.byte	0x08
	.zero		1


	//   ....[3]....
        /*01b4*/ 	.word	0x000018b0
        /*01b8*/ 	.word	0x000000ff
        /*01bc*/ 	.word	0x0000c028
        /*01c0*/ 	.short	0x0100
        /*01c2*/ 	.byte	0x08
	.zero		1


	//   ....[4]....
        /*01c4*/ 	.word	0x000019c0
        /*01c8*/ 	.word	0x000000ff
        /*01cc*/ 	.word	0x0000c010
        /*01d0*/ 	.short	0x0100
        /*01d2*/ 	.byte	0x08
	.zero		1


	//   ....[5]....
        /*01d4*/ 	.word	0x000019d0
        /*01d8*/ 	.word	0x000000ff
        /*01dc*/ 	.word	0x0000c030
        /*01e0*/ 	.short	0x0100
        /*01e2*/ 	.byte	0x08
	.zero		1


	//   ....[6]....
        /*01e4*/ 	.word	0x00001bd0
        /*01e8*/ 	.word	0x000000ff
        /*01ec*/ 	.word	0x0000c000
        /*01f0*/ 	.short	0x010a
        /*01f2*/ 	.byte	0x08
	.zero		1


	//   ....[7]....
        /*01f4*/ 	.word	0x00001e10
        /*01f8*/ 	.word	0x000000ff
        /*01fc*/ 	.word	0x0000c020
        /*0200*/ 	.short	0x010a
        /*0202*/ 	.byte	0x08
	.zero		1


	//   ....[8]....
        /*0204*/ 	.word	0x00002060
        /*0208*/ 	.word	0x000000ff
        /*020c*/ 	.word	0x0000c000
        /*0210*/ 	.short	0x010a
        /*0212*/ 	.byte	0x19
	.zero		1


	//   ....[9]....
        /*0214*/ 	.word	0x00002260
        /*0218*/ 	.word	0x000000ff
        /*021c*/ 	.word	0x0000c020
        /*0220*/ 	.short	0x010a
        /*0222*/ 	.byte	0x19
	.zero		1


	//   ....[10]....
        /*0224*/ 	.word	0x00002330
        /*0228*/ 	.word	0x000000ff
        /*022c*/ 	.word	0x0000c000
        /*0230*/ 	.short	0x0108
        /*0232*/ 	.byte	0x08
	.zero		1


	//   ....[11]....
        /*0234*/ 	.word	0x00002340
        /*0238*/ 	.word	0x000000ff
        /*023c*/ 	.word	0x0000c020
        /*0240*/ 	.short	0x0108
        /*0242*/ 	.byte	0x08
	.zero		1


	//   ....[12]....
        /*0244*/ 	.word	0x00002390
        /*0248*/ 	.word	0x000000ff
        /*024c*/ 	.word	0x0000c008
        /*0250*/ 	.short	0x0108
        /*0252*/ 	.byte	0x08
	.zero		1


	//   ....[13]....
        /*0254*/ 	.word	0x000023a0
        /*0258*/ 	.word	0x000000ff
        /*025c*/ 	.word	0x0000c028
        /*0260*/ 	.short	0x0108
        /*0262*/ 	.byte	0x08
	.zero		1


	//   ....[14]....
        /*0264*/ 	.word	0x000023f0
        /*0268*/ 	.word	0x000000ff
        /*026c*/ 	.word	0x0000c010
        /*0270*/ 	.short	0x0108
        /*0272*/ 	.byte	0x08
	.zero		1


	//   ....[15]....
        /*0274*/ 	.word	0x00002400
        /*0278*/ 	.word	0x000000ff
        /*027c*/ 	.word	0x0000c030
        /*0280*/ 	.short	0x0108
        /*0282*/ 	.byte	0x08
	.zero		1


	//   ....[16]....
        /*0284*/ 	.word	0x00002b70
        /*0288*/ 	.word	0x000000ff
        /*028c*/ 	.word	0x0000c000
        /*0290*/ 	.short	0x010a
        /*0292*/ 	.byte	0x08
	.zero		1


	//   ....[17]....
        /*0294*/ 	.word	0x00002ba0
        /*0298*/ 	.word	0x000000ff
        /*029c*/ 	.word	0x0000c020
        /*02a0*/ 	.short	0x010a
        /*02a2*/ 	.byte	0x08
	.zero		1


	//   ....[18]....
        /*02a4*/ 	.word	0x00002bd0
        /*02a8*/ 	.word	0x000000ff
        /*02ac*/ 	.word	0x0000c000
        /*02b0*/ 	.short	0x010a
        /*02b2*/ 	.byte	0x19
	.zero		1


	//   ....[19]....
        /*02b4*/ 	.word	0x00002c00
        /*02b8*/ 	.word	0x000000ff
        /*02bc*/ 	.word	0x0000c020
        /*02c0*/ 	.short	0x010a
        /*02c2*/ 	.byte	0x19
	.zero		1


	//----- nvinfo : EIATTR_NUM_MBARRIERS
	.align		4
.L_48:
        /*02c4*/ 	.byte	0x03, 0x38
        /*02c6*/ 	.short	0x0006


	//----- nvinfo : EIATTR_EXIT_INSTR_OFFSETS
	.align		4
        /*02c8*/ 	.byte	0x04, 0x1c
        /*02ca*/ 	.short	(.L_50 - .L_49)


	//   ....[0]....
.L_49:
        /*02cc*/ 	.word	0x00002b60


	//----- nvinfo : EIATTR_REQNTID
	.align		4
.L_50:
        /*02d0*/ 	.byte	0x04, 0x10
        /*02d2*/ 	.short	(.L_52 - .L_51)
.L_51:
        /*02d4*/ 	.word	0x00000100
        /*02d8*/ 	.word	0x00000001
        /*02dc*/ 	.word	0x00000001


	//----- nvinfo : EIATTR_CRS_STACK_SIZE
	.align		4
.L_52:
        /*02e0*/ 	.byte	0x04, 0x1e
        /*02e2*/ 	.short	(.L_54 - .L_53)
.L_53:
        /*02e4*/ 	.word	0x00000000


	//----- nvinfo : EIATTR_CBANK_PARAM_SIZE
	.align		4
.L_54:
        /*02e8*/ 	.byte	0x03, 0x19
        /*02ea*/ 	.short	0x0050


	//----- nvinfo : EIATTR_PARAM_CBANK
	.align		4
        /*02ec*/ 	.byte	0x04, 0x0a
        /*02ee*/ 	.short	(.L_56 - .L_55)
	.align		4
.L_55:
        /*02f0*/ 	.word	index@(.nv.constant0.gluon_tcgen05)
        /*02f4*/ 	.short	0x0380
        /*02f6*/ 	.short	0x0050


	//----- nvinfo : EIATTR_SW_WAR
	.align		4
.L_56:
        /*02f8*/ 	.byte	0x04, 0x36
        /*02fa*/ 	.short	(.L_58 - .L_57)
.L_57:
        /*02fc*/ 	.word	0x00000008
.L_58:


//--------------------- .nv.compat                --------------------------
	.section	.nv.compat,"",@"SHT_CUDA_COMPAT_INFO"
	.align	4
        /*0000*/ 	.byte	0x02, 0x02, 0x02, 0x00, 0x02, 0x05, 0x05, 0x00, 0x02, 0x03, 0x03, 0x00, 0x02, 0x06, 0x01, 0x00


//--------------------- .nv.callgraph             --------------------------
	.section	.nv.callgraph,"",@"SHT_CUDA_CALLGRAPH"
	.align	4
	.sectionentsize	8
	.align		4
        /*0000*/ 	.word	0x00000000
	.align		4
        /*0004*/ 	.word	0xffffffff
	.align		4
        /*0008*/ 	.word	0x00000000
	.align		4
        /*000c*/ 	.word	0xfffffffe
	.align		4
        /*0010*/ 	.word	0x00000000
	.align		4
        /*0014*/ 	.word	0xfffffffd
	.align		4
        /*0018*/ 	.word	0x00000000
	.align		4
        /*001c*/ 	.word	0xfffffffc


//--------------------- .text.gluon_tcgen05       --------------------------
	.section	.text.gluon_tcgen05,"ax",@progbits
	.align	128
        .global         gluon_tcgen05
        .type           gluon_tcgen05,@function
        .size           gluon_tcgen05,(.L_x_81 - gluon_tcgen05)
        .other          gluon_tcgen05,@"STO_CUDA_ENTRY STV_DEFAULT"
gluon_tcgen05:
.text.gluon_tcgen05:
[----:B------:R-:W1:Y:S01]  /*0000*/  LDC R1, c[0x0][0x37c] ;  /* 0x0000df00ff017b82 */ /* 0x000e620000000800 */
[----:B------:R-:W2:Y:S02]  /*0010*/  S2R R0, SR_TID.X ;  /* 0x0000000000007919 */ /* 0x000ea40000002100 */
[----:B--2---:R-:W-:-:S13]  /*0020*/  ISETP.GE.U32.AND P2, PT, R0, 0x20, PT ;  /* 0x000000200000780c */ /* 0x004fda0003f46070 */
[----:B------:R-:W-:Y:S05]  /*0030*/  @P2 BRA `(.L_x_0) ;  /* 0x0000000000b82947 */ /* 0x000fea0003800000 */
[----:B------:R-:W2:Y:S01]  /*0040*/  S2UR UR6, SR_CgaCtaId ;  /* 0x00000000000679c3 */ /* 0x000ea20000008800 */
[----:B------:R-:W-:Y:S01]  /*0050*/  NOP ;  /* 0x0000000000007918 */ /* 0x000fe20000000000 */
[----:B------:R-:W-:Y:S02]  /*0060*/  UMOV UR4, 0x40 ;  /* 0x0000004000047882 */ /* 0x000fe40000000000 */
[----:B--2---:R-:W-:-:S09]  /*0070*/  ULEA UR4, UR6, UR4, 0x18 ;  /* 0x0000000406047291 */ /* 0x004fd2000f8ec0ff */
[----:B------:R-:W2:Y:S01]  /*0080*/  LDS.U8 R2, [UR4] ;  /* 0x00000004ff027984 */ /* 0x000ea20008000000 */
[----:B------:R-:W-:Y:S02]  /*0090*/  UMOV UR4, 0x400 ;  /* 0x0000040000047882 */ /* 0x000fe40000000000 */
[----:B------:R-:W-:Y:S01]  /*00a0*/  ULEA UR4, UR6, UR4, 0x18 ;  /* 0x0000000406047291 */ /* 0x000fe2000f8ec0ff */
[----:B--2---:R-:W-:-:S13]  /*00b0*/  ISETP.NE.AND P0, PT, R2, RZ, PT ;  /* 0x000000ff0200720c */ /* 0x004fda0003f05270 */
[----:B------:R-:W-:Y:S05]  /*00c0*/  @P0 BRA `(.L_x_1) ;  /* 0x00000000007c0947 */ /* 0x000fea0003800000 */
[----:B------:R-:W-:-:S13]  /*00d0*/  ELECT P0, URZ, PT ;  /* 0x0000000000ff782f */ /* 0x000fda0003800000 */
[----:B------:R-:W-:Y:S05]  /*00e0*/  @!P0 BRA `(.L_x_2) ;  /* 0x0000000000848947 */ /* 0x000fea0003800000 */
[----:B------:R-:W-:Y:S01]  /*00f0*/  UMOV UR5, 0x4 ;  /* 0x0000000400057882 */ /* 0x000fe20000000000 */
[----:B------:R-:W-:Y:S02]  /*0100*/  IMAD.MOV.U32 R5, RZ, RZ, 0x1 ;  /* 0x00000001ff057424 */ /* 0x000fe400078e00ff */
[----:B------:R-:W-:Y:S02]  /*0110*/  IMAD.MOV.U32 R3, RZ, RZ, 0xf ;  /* 0x0000000fff037424 */ /* 0x000fe400078e00ff */
[----:B------:R-:W-:Y:S04]  /*0120*/  DEPBAR.LE SB2, 0x36 ;  /* 0x0000ad800000791a */ /* 0x000fe80000000000 */
[----:B------:R-:W2:Y:S02]  /*0130*/  UTCATOMSWS.FIND_AND_SET.ALIGN UP0, UR5, UR5 ;  /* 0x00000005000575e3 */ /* 0x000ea40008000800 */
[----:B--2---:R-:W-:-:S04]  /*0140*/  PLOP3.LUT P0, PT, PT, PT, UP0, 0x80, 0x8 ;  /* 0x000000000008781c */ /* 0x004fc80003f0f008 */
[----:B------:R-:W-:-:S04]  /*0150*/  SEL R2, RZ, 0xffffffff, !P0 ;  /* 0xffffffffff027807 */ /* 0x000fc80004000000 */
[----:B------:R-:W-:Y:S01]  /*0160*/  ISETP.NE.AND P0, PT, R2, RZ, PT ;  /* 0x000000ff0200720c */ /* 0x000fe20003f05270 */
[----:B------:R-:W-:-:S12]  /*0170*/  IMAD.U32 R2, RZ, RZ, UR5 ;  /* 0x00000005ff027e24 */ /* 0x000fd8000f8e00ff */
[----:B------:R-:W-:Y:S05]  /*0180*/  @P0 BRA `(.L_x_3) ;  /* 0x0000000000240947 */ /* 0x000fea0003800000 */
.L_x_4:
[----:B------:R-:W-:Y:S05]  /*0190*/  NANOSLEEP 0x64 ;  /* 0x000000640000795d */ /* 0x000fea0003800000 */
[----:B------:R-:W-:-:S05]  /*01a0*/  UMOV UR5, 0x4 ;  /* 0x0000000400057882 */ /* 0x000fca0000000000 */
[----:B------:R-:W-:Y:S04]  /*01b0*/  DEPBAR.LE SB2, 0x36 ;  /* 0x0000ad800000791a */ /* 0x000fe80000000000 */
[----:B------:R-:W2:Y:S02]  /*01c0*/  UTCATOMSWS.FIND_AND_SET.ALIGN UP0, UR5, UR5 ;  /* 0x00000005000575e3 */ /* 0x000ea40008000800 */
[----:B--2---:R-:W-:-:S04]  /*01d0*/  PLOP3.LUT P0, PT, PT, PT, UP0, 0x80, 0x8 ;  /* 0x000000000008781c */ /* 0x004fc80003f0f008 */
[----:B------:R-:W-:-:S04]  /*01e0*/  SEL R2, RZ, 0xffffffff, !P0 ;  /* 0xffffffffff027807 */ /* 0x000fc80004000000 */
[----:B------:R-:W-:Y:S01]  /*01f0*/  ISETP.NE.AND P0, PT, R2, RZ, PT ;  /* 0x000000ff0200720c */ /* 0x000fe20003f05270 */
[----:B------:R-:W-:-:S12]  /*0200*/  IMAD.U32 R2, RZ, RZ, UR5 ;  /* 0x00000005ff027e24 */ /* 0x000fd8000f8e00ff */
[----:B------:R-:W-:Y:S05]  /*0210*/  @!P0 BRA `(.L_x_4) ;  /* 0xfffffffc00dc8947 */ /* 0x000fea000383ffff */
.L_x_3:
[C---:B------:R-:W-:Y:S01]  /*0220*/  VIADD R4, R2.reuse, 0x10 ;  /* 0x0000001002047836 */ /* 0x040fe20000000000 */
[----:B------:R-:W-:Y:S01]  /*0230*/  UMOV UR5, 0x50 ;  /* 0x0000005000057882 */ /* 0x000fe20000000000 */
[----:B------:R-:W-:Y:S01]  /*0240*/  SHF.L.U32 R3, R3, R2, RZ ;  /* 0x0000000203037219 */ /* 0x000fe200000006ff */
[----:B------:R-:W-:Y:S01]  /*0250*/  ULEA UR5, UR6, UR5, 0x18 ;  /* 0x0000000506057291 */ /* 0x000fe2000f8ec0ff */
[----:B------:R-:W-:Y:S01]  /*0260*/  IMAD.SHL.U32 R2, R2, 0x20, RZ ;  /* 0x0000002002027824 */ /* 0x000fe200078e00ff */
[----:B------:R-:W-:-:S04]  /*0270*/  SHF.L.U32 R4, R5, R4, RZ ;  /* 0x0000000405047219 */ /* 0x000fc800000006ff */
[----:B------:R-:W-:-:S05]  /*0280*/  LOP3.LUT R3, R4, R3, RZ, 0xfc, !PT ;  /* 0x0000000304037212 */ /* 0x000fca00078efcff */
[----:B------:R2:W-:Y:S04]  /*0290*/  ATOMS.OR RZ, [UR5], R3 ;  /* 0x00000003ffff798c */ /* 0x0005e8000b000005 */
[----:B------:R2:W-:Y:S01]  /*02a0*/  STS [UR4], R2 ;  /* 0x00000002ff007988 */ /* 0x0005e20008000804 */
[----:B------:R-:W-:Y:S05]  /*02b0*/  BRA `(.L_x_2) ;  /* 0x0000000000107947 */ /* 0x000fea0003800000 */
.L_x_1:
[----:B------:R-:W-:Y:S01]  /*02c0*/  IMAD.MOV.U32 R3, RZ, RZ, -0x1 ;  /* 0xffffffffff037424 */ /* 0x000fe200078e00ff */
[----:B------:R-:W-:-:S04]  /*02d0*/  MOV R2, 0x300 ;  /* 0x0000030000027802 */ /* 0x000fc80000000f00 */
[----:B------:R2:W-:Y:S03]  /*02e0*/  STS [UR4], R3 ;  /* 0x00000003ff007988 */ /* 0x0005e60008000804 */
[----:B-12---:R-:W-:Y:S05]  /*02f0*/  CALL.REL.NOINC `($__internal_1_$__cuda_sm10x_tcgen05_guardrail_trap_phase_invalid_during_alloc) ;  /* 0x0000002800587944 */ /* 0x006fea0003c00000 */
.L_x_2:
[----:B------:R-:W-:Y:S05]  /*0300*/  WARPSYNC.ALL ;  /* 0x0000000000007948 */ /* 0x000fea0003800000 */
[----:B------:R-:W-:Y:S01]  /*0310*/  NOP ;  /* 0x0000000000007918 */ /* 0x000fe20000000000 */
.L_x_0:
[----:B------:R-:W3:Y:S08]  /*0320*/  S2UR UR4, SR_CgaCtaId ;  /* 0x00000000000479c3 */ /* 0x000ef00000008800 */
[----:B------:R-:W-:Y:S01]  /*0330*/  BAR.SYNC.DEFER_BLOCKING 0x0 ;  /* 0x0000000000007b1d */ /* 0x000fe20000010000 */
[----:B------:R-:W-:-:S05]  /*0340*/  LOP3.LUT R68, R0, 0xff, RZ, 0xc0, !PT ;  /* 0x000000ff00447812 */ /* 0x000fca00078ec0ff */
[----:B------:R-:W-:Y:S02]  /*0350*/  UMOV UR8, 0x400 ;  /* 0x0000040000087882 */ /* 0x000fe40000000000 */
[----:B------:R-:W4:Y:S08]  /*0360*/  LDC R4, c[0x0][0x398] ;  /* 0x0000e600ff047b82 */ /* 0x000f300000000800 */
[----:B------:R-:W5:Y:S01]  /*0370*/  LDC R10, c[0x0][0x3a0] ;  /* 0x0000e800ff0a7b82 */ /* 0x000f620000000800 */
[----:B---3--:R-:W-:-:S07]  /*0380*/  ULEA UR8, UR4, UR8, 0x18 ;  /* 0x0000000804087291 */ /* 0x008fce000f8ec0ff */
[----:B------:R-:W3:Y:S02]  /*0390*/  S2UR UR19, SR_CTAID.Y ;  /* 0x00000000001379c3 */ /* 0x000ee40000002600 */
[----:B--2---:R-:W2:Y:S06]  /*03a0*/  LDS R3, [UR8] ;  /* 0x00000008ff037984 */ /* 0x004eac0008000800 */
[----:B------:R-:W-:Y:S06]  /*03b0*/  BAR.SYNC.DEFER_BLOCKING 0x0 ;  /* 0x0000000000007b1d */ /* 0x000fec0000010000 */
[----:B------:R-:W-:Y:S05]  /*03c0*/  @P2 BRA `(.L_x_5) ;  /* 0x0000000000182947 */ /* 0x000fea0003800000 */
[----:B------:R-:W-:Y:S01]  /*03d0*/  ELECT P0, URZ, PT ;  /* 0x0000000000ff782f */ /* 0x000fe20003800000 */
[----:B------:R-:W-:Y:S01]  /*03e0*/  IMAD.MOV.U32 R2, RZ, RZ, 0x1 ;  /* 0x00000001ff027424 */ /* 0x000fe200078e00ff */
[----:B------:R-:W-:Y:S01]  /*03f0*/  UMOV UR5, 0x40 ;  /* 0x0000004000057882 */ /* 0x000fe20000000000 */
[----:B------:R-:W-:Y:S01]  /*0400*/  UVIRTCOUNT.DEALLOC.SMPOOL 0x80 ;  /* 0x000000800000784c */ /* 0x000fe20000000000 */
[----:B------:R-:W-:-:S09]  /*0410*/  ULEA UR5, UR4, UR5, 0x18 ;  /* 0x0000000504057291 */ /* 0x000fd2000f8ec0ff */
[----:B------:R5:W-:Y:S03]  /*0420*/  @P0 STS.U8 [UR5], R2 ;  /* 0x00000002ff000988 */ /* 0x000be60008000005 */
.L_x_5:
[----:B------:R-:W5:Y:S01]  /*0430*/  S2UR UR4, SR_CTAID.Z ;  /* 0x00000000000479c3 */ /* 0x000f620000002700 */
[----:B------:R-:W4:Y:S01]  /*0440*/  LDCU UR5, c[0x0][0x370] ;  /* 0x00006e00ff0577ac */ /* 0x000f220008000800 */
[----:B------:R-:W-:Y:S01]  /*0450*/  ISETP.GE.U32.AND P0, PT, R68, 0x20, PT ;  /* 0x000000204400780c */ /* 0x000fe20003f06070 */
[----:B----4-:R-:W-:Y:S01]  /*0460*/  VIADD R4, R4, 0xffffffff ;  /* 0xffffffff04047836 */ /* 0x010fe20000000000 */
[C---:B------:R-:W-:Y:S01]  /*0470*/  ISETP.NE.U32.AND P3, PT, R68.reuse, RZ, PT ;  /* 0x000000ff4400720c */ /* 0x040fe20003f65070 */
[----:B------:R-:W5:Y:S01]  /*0480*/  LDCU UR6, c[0x0][0x374] ;  /* 0x00006e80ff0677ac */ /* 0x000f620008000800 */
[----:B------:R-:W-:Y:S01]  /*0490*/  LEA R11, R68, UR8, 0x2 ;  /* 0x00000008440b7c11 */ /* 0x000fe2000f8e10ff */
[----:B-----5:R-:W-:Y:S01]  /*04a0*/  VIADD R12, R10, 0xffffffff ;  /* 0xffffffff0a0c7836 */ /* 0x020fe20000000000 */
[----:B------:R-:W4:Y:S01]  /*04b0*/  S2UR UR7, SR_CTAID.X ;  /* 0x00000000000779c3 */ /* 0x000f220000002500 */
[----:B------:R-:W5:Y:S01]  /*04c0*/  LDCU.64 UR16, c[0x0][0x3c0] ;  /* 0x00007800ff1077ac */ /* 0x000f620008000a00 */
[----:B--2---:R-:W-:Y:S01]  /*04d0*/  R2UR UR24, R3 ;  /* 0x00000000031872ca */ /* 0x004fe200000e0000 */
[----:B------:R-:W-:Y:S04]  /*04e0*/  BSSY.RECONVERGENT B0, `(.L_x_6) ;  /* 0x0000011000007945 */ /* 0x000fe80003800200 */
[----:B------:R2:W-:Y:S01]  /*04f0*/  @!P0 STS [R11], RZ ;  /* 0x000000ff0b008388 */ /* 0x0005e20000000800 */
[----:B------:R-:W-:-:S03]  /*0500*/  NOP ;  /* 0x0000000000007918 */ /* 0x000fc60000000000 */
[----:B------:R2:W-:Y:S01]  /*0510*/  @!P3 STS [UR8+0x24], R4 ;  /* 0x00002404ff00b988 */ /* 0x0005e20008000808 */
[----:B---3--:R-:W-:-:S03]  /*0520*/  UIMAD UR4, UR4, UR6, UR19 ;  /* 0x00000006040472a4 */ /* 0x008fc6000f8e0213 */
[----:B------:R2:W-:Y:S01]  /*0530*/  @!P3 STS [UR8+0x20], R12 ;  /* 0x0000200cff00b988 */ /* 0x0005e20008000808 */
[----:B----4-:R-:W-:-:S04]  /*0540*/  UIMAD UR4, UR4, UR5, UR7 ;  /* 0x00000005040472a4 */ /* 0x010fc8000f8e0207 */
[----:B------:R-:W-:-:S04]  /*0550*/  UIMAD UR4, UR4, 0x180, URZ ;  /* 0x00000180040478a4 */ /* 0x000fc8000f8e02ff */
[----:B-----5:R-:W-:-:S04]  /*0560*/  UIADD3 UR20, UP0, UPT, UR4, UR16, URZ ;  /* 0x0000001004147290 */ /* 0x020fc8000ff1e0ff */
[----:B------:R-:W-:Y:S01]  /*0570*/  ULEA.HI.X.SX32 UR21, UR4, UR17, 0x1, UP0 ;  /* 0x0000001104157291 */ /* 0x000fe200080f0eff */
[----:B--2---:R-:W-:Y:S11]  /*0580*/  @P3 BRA `(.L_x_7) ;  /* 0x0000000000183947 */ /* 0x004ff60003800000 */
[----:B------:R-:W2:Y:S01]  /*0590*/  LDS R2, [UR8+0x8] ;  /* 0x00000808ff027984 */ /* 0x000ea20008000800 */
[----:B------:R-:W3:Y:S01]  /*05a0*/  LDC.64 R6, c[0x0][0x380] ;  /* 0x0000e000ff067b82 */ /* 0x000ee20000000a00 */
[----:B------:R-:W-:Y:S02]  /*05b0*/  IMAD.MOV.U32 R3, RZ, RZ, 0x70 ;  /* 0x00000070ff037424 */ /* 0x000fe400078e00ff */
[----:B---3--:R3:W-:Y:S03]  /*05c0*/  STS.64 [UR8], R6 ;  /* 0x00000006ff007988 */ /* 0x0087e60008000a08 */
[----:B--2---:R-:W-:-:S05]  /*05d0*/  LOP3.LUT R2, R2, 0x10, R3, 0xd8, !PT ;  /* 0x0000001002027812 */ /* 0x004fca00078ed803 */
[----:B------:R3:W-:Y:S02]  /*05e0*/  STS [UR8+0x8], R2 ;  /* 0x00000802ff007988 */ /* 0x0007e40008000808 */
.L_x_7:
[----:B------:R-:W-:Y:S05]  /*05f0*/  BSYNC.RECONVERGENT B0 ;  /* 0x0000000000007941 */ /* 0x000fea0003800200 */
.L_x_6:
[----:B------:R-:W-:Y:S04]  /*0600*/  BSSY.RECONVERGENT B0, `(.L_x_8) ;  /* 0x000000a000007945 */ /* 0x000fe80003800200 */
[----:B------:R-:W-:Y:S05]  /*0610*/  @P3 BRA `(.L_x_9) ;  /* 0x0000000000203947 */ /* 0x000fea0003800000 */
[----:B---3--:R-:W2:Y:S01]  /*0620*/  LDS R2, [UR8+0x34] ;  /* 0x00003408ff027984 */ /* 0x008ea20008000800 */
[----:B------:R-:W-:Y:S02]  /*0630*/  IMAD.MOV.U32 R3, RZ, RZ, 0x1f000000 ;  /* 0x1f000000ff037424 */ /* 0x000fe400078e00ff */
[----:B------:R-:W-:Y:S01]  /*0640*/  @!P3 IMAD.MOV.U32 R5, RZ, RZ, 0x7f ;  /* 0x0000007fff05b424 */ /* 0x000fe200078e00ff */
[----:B------:R-:W3:Y:S02]  /*0650*/  @!P3 LDS R6, [UR8+0x38] ;  /* 0x00003808ff06b984 */ /* 0x000ee40008000800 */
[----:B--2---:R-:W-:Y:S02]  /*0660*/  LOP3.LUT R2, R2, 0xff000000, R3, 0xb8, !PT ;  /* 0xff00000002027812 */ /* 0x004fe400078eb803 */
[----:B---3--:R-:W-:-:S03]  /*0670*/  @!P3 LOP3.LUT R3, R6, 0xff, R5, 0xb8, !PT ;  /* 0x000000ff0603b812 */ /* 0x008fc600078eb805 */
[----:B------:R2:W-:Y:S04]  /*0680*/  STS [UR8+0x34], R2 ;  /* 0x00003402ff007988 */ /* 0x0005e80008000808 */
[----:B------:R2:W-:Y:S02]  /*0690*/  @!P3 STS [UR8+0x38], R3 ;  /* 0x00003803ff00b988 */ /* 0x0005e40008000808 */
.L_x_9:
[----:B------:R-:W-:Y:S05]  /*06a0*/  BSYNC.RECONVERGENT B0 ;  /* 0x0000000000007941 */ /* 0x000fea0003800200 */
.L_x_8:
[----:B------:R-:W-:Y:S04]  /*06b0*/  BSSY.RECONVERGENT B0, `(.L_x_10) ;  /* 0x000000e000007945 */ /* 0x000fe80003800200 */
[----:B------:R-:W-:Y:S05]  /*06c0*/  @P3 BRA `(.L_x_11) ;  /* 0x0000000000303947 */ /* 0x000fea0003800000 */
[----:B--2---:R-:W2:Y:S01]  /*06d0*/  LDS R3, [UR8+0x34] ;  /* 0x00003408ff037984 */ /* 0x004ea20008000800 */
[----:B------:R-:W4:Y:S03]  /*06e0*/  LDC.64 R8, c[0x0][0x3a8] ;  /* 0x0000ea00ff087b82 */ /* 0x000f260000000a00 */
[----:B---3--:R-:W3:Y:S01]  /*06f0*/  LDS R2, [UR8+0x1c] ;  /* 0x00001c08ff027984 */ /* 0x008ee20008000800 */
[C---:B----4-:R-:W-:Y:S01]  /*0700*/  SHF.L.U64.HI R6, R8.reuse, 0x1, R9 ;  /* 0x0000000108067819 */ /* 0x050fe20000010209 */
[----:B------:R-:W-:-:S03]  /*0710*/  IMAD.SHL.U32 R5, R8, 0x2, RZ ;  /* 0x0000000208057824 */ /* 0x000fc600078e00ff */
[--C-:B------:R-:W-:Y:S02]  /*0720*/  SHF.R.U32.HI R7, RZ, 0x4, R6.reuse ;  /* 0x00000004ff077819 */ /* 0x100fe40000011606 */
[----:B------:R-:W-:-:S05]  /*0730*/  SHF.R.U64 R5, R5, 0x4, R6 ;  /* 0x0000000405057819 */ /* 0x000fca0000001206 */
[----:B------:R4:W-:Y:S01]  /*0740*/  STS [UR8+0xc], R5 ;  /* 0x00000c05ff007988 */ /* 0x0009e20008000808 */
[----:B--2---:R-:W-:Y:S02]  /*0750*/  LOP3.LUT R3, R3, 0x7, RZ, 0xb8, !PT ;  /* 0x0000000703037812 */ /* 0x004fe400078eb8ff */
[----:B---3--:R-:W-:-:S03]  /*0760*/  LOP3.LUT R2, R2, 0xf, R7, 0xb8, !PT ;  /* 0x0000000f02027812 */ /* 0x008fc600078eb807 */
[----:B------:R4:W-:Y:S04]  /*0770*/  STS [UR8+0x34], R3 ;  /* 0x00003403ff007988 */ /* 0x0009e80008000808 */
[----:B------:R4:W-:Y:S02]  /*0780*/  STS [UR8+0x1c], R2 ;  /* 0x00001c02ff007988 */ /* 0x0009e40008000808 */
.L_x_11:
[----:B------:R-:W-:Y:S05]  /*0790*/  BSYNC.RECONVERGENT B0 ;  /* 0x0000000000007941 */ /* 0x000fea0003800200 */
.L_x_10:
[----:B------:R-:W-:Y:S04]  /*07a0*/  BSSY.RECONVERGENT B1, `(.L_x_12) ;  /* 0x000001a000017945 */ /* 0x000fe80003800200 */
[----:B------:R-:W-:Y:S04]  /*07b0*/  BSSY.RELIABLE B0, `(.L_x_13) ;  /* 0x0000015000007945 */ /* 0x000fe80003800100 */
[----:B------:R-:W-:Y:S05]  /*07c0*/  @P3 BRA `(.L_x_14) ;  /* 0x0000000000203947 */ /* 0x000fea0003800000 */
[----:B--234-:R-:W2:Y:S02]  /*07d0*/  LDS R2, [UR8+0x34] ;  /* 0x00003408ff027984 */ /* 0x01cea40008000800 */
[----:B--2---:R-:W-:-:S05]  /*07e0*/  LOP3.LUT R2, R2, 0x38, RZ, 0xb8, !PT ;  /* 0x0000003802027812 */ /* 0x004fca00078eb8ff */
[----:B------:R2:W-:Y:S01]  /*07f0*/  STS [UR8+0x34], R2 ;  /* 0x00003402ff007988 */ /* 0x0005e20008000808 */
[----:B------:R-:W-:Y:S05]  /*0800*/  @P3 BRA `(.L_x_15) ;  /* 0x0000000000203947 */ /* 0x000fea0003800000 */
[----:B--2---:R-:W2:Y:S01]  /*0810*/  LDS R2, [UR8+0x8] ;  /* 0x00000808ff027984 */ /* 0x004ea20008000800 */
[----:B------:R-:W-:-:S05]  /*0820*/  IMAD.MOV.U32 R3, RZ, RZ, 0x780 ;  /* 0x00000780ff037424 */ /* 0x000fca00078e00ff */
[----:B--2---:R-:W-:-:S05]  /*0830*/  LOP3.LUT R2, R2, 0x500, R3, 0xd8, !PT ;  /* 0x0000050002027812 */ /* 0x004fca00078ed803 */
[----:B------:R5:W-:Y:S02]  /*0840*/  STS [UR8+0x8], R2 ;  /* 0x00000802ff007988 */ /* 0x000be40008000808 */
.L_x_14:
[----:B------:R-:W-:Y:S05]  /*0850*/  @P3 BRA `(.L_x_16) ;  /* 0x0000000000283947 */ /* 0x000fea0003800000 */
[----:B--2345:R-:W2:Y:S02]  /*0860*/  LDS R2, [UR8+0x8] ;  /* 0x00000808ff027984 */ /* 0x03cea40008000800 */
[----:B--2---:R-:W-:-:S05]  /*0870*/  LOP3.LUT R2, R2, 0x1800, RZ, 0xb8, !PT ;  /* 0x0000180002027812 */ /* 0x004fca00078eb8ff */
[----:B------:R3:W-:Y:S02]  /*0880*/  STS [UR8+0x8], R2 ;  /* 0x00000802ff007988 */ /* 0x0007e40008000808 */
.L_x_15:
[----:B------:R-:W-:Y:S05]  /*0890*/  @P3 BREAK.RELIABLE B0 ;  /* 0x0000000000003942 */ /* 0x000fea0003800100 */
[----:B------:R-:W-:Y:S05]  /*08a0*/  @P3 BRA `(.L_x_17) ;  /* 0x0000000000243947 */ /* 0x000fea0003800000 */
[----:B------:R-:W4:Y:S01]  /*08b0*/  LDS R3, [UR8+0x8] ;  /* 0x00000808ff037984 */ /* 0x000f220008000800 */
[----:B--23--:R-:W-:-:S05]  /*08c0*/  IMAD.MOV.U32 R2, RZ, RZ, 0x6000 ;  /* 0x00006000ff027424 */ /* 0x00cfca00078e00ff */
[----:B----4-:R-:W-:-:S04]  /*08d0*/  LOP3.LUT R2, R3, 0x4000, R2, 0xd8, !PT ;  /* 0x0000400003027812 */ /* 0x010fc800078ed802 */
[----:B------:R-:W-:-:S05]  /*08e0*/  LOP3.LUT R2, R2, 0x400000, RZ, 0xb8, !PT ;  /* 0x0040000002027812 */ /* 0x000fca00078eb8ff */
[----:B------:R2:W-:Y:S02]  /*08f0*/  STS [UR8+0x8], R2 ;  /* 0x00000802ff007988 */ /* 0x0005e40008000808 */
.L_x_16:
[----:B------:R-:W-:Y:S05]  /*0900*/  BSYNC.RELIABLE B0 ;  /* 0x0000000000007941 */ /* 0x000fea0003800100 */
.L_x_13:
[----:B--2345:R-:W2:Y:S02]  /*0910*/  @!P3 LDS R2, [UR8+0x8] ;  /* 0x00000808ff02b984 */ /* 0x03cea40008000800 */
[----:B--2---:R-:W-:-:S05]  /*0920*/  @!P3 LOP3.LUT R2, R2, 0x8000, RZ, 0xb8, !PT ;  /* 0x000080000202b812 */ /* 0x004fca00078eb8ff */
[----:B------:R4:W-:Y:S02]  /*0930*/  @!P3 STS [UR8+0x8], R2 ;  /* 0x00000802ff00b988 */ /* 0x0009e40008000808 */
.L_x_17:
[----:B------:R-:W-:Y:S05]  /*0940*/  BSYNC.RECONVERGENT B1 ;  /* 0x0000000000017941 */ /* 0x000fea0003800200 */
.L_x_12:
[----:B------:R-:W-:Y:S05]  /*0950*/  WARPSYNC.ALL ;  /* 0x0000000000007948 */ /* 0x000fea0003800000 */
[----:B------:R-:W-:Y:S01]  /*0960*/  NOP ;  /* 0x0000000000007918 */ /* 0x000fe20000000000 */
[----:B------:R-:W5:Y:S02]  /*0970*/  LDC R5, c[0x0][0x39c] ;  /* 0x0000e700ff057b82 */ /* 0x000f640000000800 */
[----:B-----5:R-:W-:Y:S01]  /*0980*/  VIADD R5, R5, 0xffffffff ;  /* 0xffffffff05057836 */ /* 0x020fe20000000000 */
[----:B------:R-:W-:Y:S06]  /*0990*/  @P0 BRA `(.L_x_18) ;  /* 0x0000000000300947 */ /* 0x000fec0003800000 */
[----:B--234-:R-:W2:Y:S01]  /*09a0*/  S2R R2, SR_LANEID ;  /* 0x0000000000027919 */ /* 0x01cea20000000000 */
[----:B------:R-:W-:Y:S05]  /*09b0*/  WARPSYNC.ALL ;  /* 0x0000000000007948 */ /* 0x000fea0003800000 */
[----:B------:R-:W-:Y:S01]  /*09c0*/  NOP ;  /* 0x0000000000007918 */ /* 0x000fe20000000000 */
[----:B--2---:R-:W-:-:S05]  /*09d0*/  IMAD.SHL.U32 R6, R2, 0x4, RZ ;  /* 0x0000000402067824 */ /* 0x004fca00078e00ff */
[----:B------:R-:W2:Y:S01]  /*09e0*/  LDS R7, [R6+UR8] ;  /* 0x0000000806077984 */ /* 0x000ea20008000800 */
[----:B------:R-:W-:-:S05]  /*09f0*/  IADD3 R2, P1, PT, R6, UR20, RZ ;  /* 0x0000001406027c10 */ /* 0x000fca000ff3e0ff */
[----:B------:R-:W-:-:S05]  /*0a00*/  IMAD.X R3, RZ, RZ, UR21, P1 ;  /* 0x00000015ff037e24 */ /* 0x000fca00088e06ff */
[----:B--2---:R5:W2:Y:S01]  /*0a10*/  ATOMG.E.EXCH.STRONG.GPU PT, RZ, [R2], R7 ;  /* 0x0000000702ff73a8 */ /* 0x004aa200041ee100 */
[----:B------:R-:W-:-:S04]  /*0a20*/  DEPBAR {5,4,3,2,1,0} ;  /* 0x0000003f0000791a */ /* 0x000fc80000000000 */
[----:B------:R-:W3:Y:S02]  /*0a30*/  CCTL.E.C.LDCU.IV.DEEP [UR20] ;  /* 0x0000000014007540 */ /* 0x000ee40009c08000 */
[----:B---3--:R5:W-:Y:S01]  /*0a40*/  UTMACCTL.IV [UR20] ;  /* 0x00000000140079b9 */ /* 0x008be20008000000 */
[----:B------:R-:W-:Y:S01]  /*0a50*/  NOP ;  /* 0x0000000000007918 */ /* 0x000fe20000000000 */
.L_x_18:
[----:B------:R-:W-:Y:S05]  /*0a60*/  @P0 BRA `(.L_x_19) ;  /* 0x00000000000c0947 */ /* 0x000fea0003800000 */
[----:B------:R0:W-:Y:S01]  /*0a70*/  UTMACMDFLUSH ;  /* 0x00000000000079b7 */ /* 0x0001e20000000000 */
[----:B------:R-:W-:Y:S05]  /*0a80*/  @P0 BRA `(.L_x_19) ;  /* 0x0000000000040947 */ /* 0x000fea0003800000 */
[----:B------:R-:W-:-:S04]  /*0a90*/  DEPBAR.LE SB0, 0x0 ;  /* 0x000080000000791a */ /* 0x000fc80000000000 */
.L_x_19:
[----:B------:R-:W-:Y:S05]  /*0aa0*/  WARPSYNC.ALL ;  /* 0x0000000000007948 */ /* 0x000fea0003800000 */
[----:B------:R-:W-:Y:S01]  /*0ab0*/  NOP ;  /* 0x0000000000007918 */ /* 0x000fe20000000000 */
[----:B--2---:R-:W-:Y:S06]  /*0ac0*/  BAR.SYNC.DEFER_BLOCKING 0x0 ;  /* 0x0000000000007b1d */ /* 0x004fec0000010000 */
[----:B------:R-:W-:Y:S02]  /*0ad0*/  BSSY.RECONVERGENT B1, `(.L_x_20) ;  /* 0x000000b000017945 */ /* 0x000fe40003800200 */
[----:B------:R-:W-:Y:S06]  /*0ae0*/  BAR.SYNC.DEFER_BLOCKING 0x0 ;  /* 0x0000000000007b1d */ /* 0x000fec0000010000 */
[----:B------:R2:W-:Y:S01]  /*0af0*/  @!P0 STS [R11], RZ ;  /* 0x000000ff0b008388 */ /* 0x0005e20000000800 */
[----:B------:R-:W-:Y:S01]  /*0b00*/  NOP ;  /* 0x0000000000007918 */ /* 0x000fe20000000000 */
[----:B------:R-:W-:Y:S05]  /*0b10*/  @P3 BRA `(.L_x_21) ;  /* 0x0000000000183947 */ /* 0x000fea0003800000 */
[----:B---345:R-:W3:Y:S01]  /*0b20*/  LDS R2, [UR8+0x8] ;  /* 0x00000808ff027984 */ /* 0x038ee20008000800 */
[----:B------:R-:W4:Y:S01]  /*0b30*/  LDC.64 R6, c[0x0][0x388] ;  /* 0x0000e200ff067b82 */ /* 0x000f220000000a00 */
[----:B------:R-:W-:Y:S02]  /*0b40*/  IMAD.MOV.U32 R3, RZ, RZ, 0x70 ;  /* 0x00000070ff037424 */ /* 0x000fe400078e00ff */
[----:B----4-:R4:W-:Y:S03]  /*0b50*/  STS.64 [UR8], R6 ;  /* 0x00000006ff007988 */ /* 0x0109e60008000a08 */
[----:B---3--:R-:W-:-:S05]  /*0b60*/  LOP3.LUT R2, R2, 0x10, R3, 0xd8, !PT ;  /* 0x0000001002027812 */ /* 0x008fca00078ed803 */
[----:B------:R4:W-:Y:S02]  /*0b70*/  STS [UR8+0x8], R2 ;  /* 0x00000802ff007988 */ /* 0x0009e40008000808 */
.L_x_21:
[----:B-----5:R-:W-:Y:S05]  /*0b80*/  BSYNC.RECONVERGENT B1 ;  /* 0x0000000000017941 */ /* 0x020fea0003800200 */
.L_x_20:
[----:B------:R-:W-:Y:S04]  /*0b90*/  BSSY.RECONVERGENT B1, `(.L_x_22) ;  /* 0x000000a000017945 */ /* 0x000fe80003800200 */
[----:B------:R-:W-:Y:S05]  /*0ba0*/  @P3 BRA `(.L_x_23) ;  /* 0x0000000000203947 */ /* 0x000fea0003800000 */
[----:B---34-:R-:W3:Y:S01]  /*0bb0*/  LDS R2, [UR8+0x34] ;  /* 0x00003408ff027984 */ /* 0x018ee20008000800 */
[----:B------:R-:W-:Y:S02]  /*0bc0*/  IMAD.MOV.U32 R3, RZ, RZ, 0x3f000000 ;  /* 0x3f000000ff037424 */ /* 0x000fe400078e00ff */
[----:B------:R-:W-:Y:S01]  /*0bd0*/  @!P3 IMAD.MOV.U32 R6, RZ, RZ, 0x1f ;  /* 0x0000001fff06b424 */ /* 0x000fe200078e00ff */
[----:B------:R-:W4:Y:S02]  /*0be0*/  @!P3 LDS R7, [UR8+0x38] ;  /* 0x00003808ff07b984 */ /* 0x000f240008000800 */
[----:B---3--:R-:W-:Y:S02]  /*0bf0*/  LOP3.LUT R2, R2, 0xff000000, R3, 0xb8, !PT ;  /* 0xff00000002027812 */ /* 0x008fe400078eb803 */
[----:B----4-:R-:W-:-:S03]  /*0c00*/  @!P3 LOP3.LUT R3, R7, 0xff, R6, 0xb8, !PT ;  /* 0x000000ff0703b812 */ /* 0x010fc600078eb806 */
[----:B------:R5:W-:Y:S04]  /*0c10*/  STS [UR8+0x34], R2 ;  /* 0x00003402ff007988 */ /* 0x000be80008000808 */
[----:B------:R5:W-:Y:S02]  /*0c20*/  @!P3 STS [UR8+0x38], R3 ;  /* 0x00003803ff00b988 */ /* 0x000be40008000808 */
.L_x_23:
[----:B------:R-:W-:Y:S05]  /*0c30*/  BSYNC.RECONVERGENT B1 ;  /* 0x0000000000017941 */ /* 0x000fea0003800200 */
.L_x_22:
[----:B------:R-:W-:Y:S04]  /*0c40*/  BSSY.RECONVERGENT B1, `(.L_x_24) ;  /* 0x0000004000017945 */ /* 0x000fe80003800200 */
[----:B------:R-:W-:Y:S05]  /*0c50*/  @P3 BRA `(.L_x_25) ;  /* 0x0000000000083947 */ /* 0x000fea0003800000 */
[----:B------:R2:W-:Y:S04]  /*0c60*/  STS [UR8+0x24], R12 ;  /* 0x0000240cff007988 */ /* 0x0005e80008000808 */
[----:B------:R2:W-:Y:S02]  /*0c70*/  STS [UR8+0x20], R5 ;  /* 0x00002005ff007988 */ /* 0x0005e40008000808 */
.L_x_25:
[----:B------:R-:W-:Y:S05]  /*0c80*/  BSYNC.RECONVERGENT B1 ;  /* 0x0000000000017941 */ /* 0x000fea0003800200 */
.L_x_24:
[----:B------:R-:W-:Y:S04]  /*0c90*/  BSSY.RECONVERGENT B1, `(.L_x_26) ;  /* 0x000000e000017945 */ /* 0x000fe80003800200 */
[----:B------:R-:W-:Y:S05]  /*0ca0*/  @P3 BRA `(.L_x_27) ;  /* 0x0000000000303947 */ /* 0x000fea0003800000 */
[----:B-----5:R-:W5:Y:S01]  /*0cb0*/  LDS R3, [UR8+0x34] ;  /* 0x00003408ff037984 */ /* 0x020f620008000800 */
[----:B----4-:R-:W4:Y:S03]  /*0cc0*/  LDC.64 R6, c[0x0][0x3b0] ;  /* 0x0000ec00ff067b82 */ /* 0x010f260000000a00 */
[----:B---3--:R-:W3:Y:S01]  /*0cd0*/  LDS R2, [UR8+0x1c] ;  /* 0x00001c08ff027984 */ /* 0x008ee20008000800 */
[C---:B----4-:R-:W-:Y:S01]  /*0ce0*/  SHF.L.U64.HI R7, R6.reuse, 0x1, R7 ;  /* 0x0000000106077819 */ /* 0x050fe20000010207 */
[----:B------:R-:W-:-:S03]  /*0cf0*/  IMAD.SHL.U32 R6, R6, 0x2, RZ ;  /* 0x0000000206067824 */ /* 0x000fc600078e00ff */
[--C-:B------:R-:W-:Y:S02]  /*0d00*/  SHF.R.U32.HI R9, RZ, 0x4, R7.reuse ;  /* 0x00000004ff097819 */ /* 0x100fe40000011607 */
[----:B------:R-:W-:-:S05]  /*0d10*/  SHF.R.U64 R6, R6, 0x4, R7 ;  /* 0x0000000406067819 */ /* 0x000fca0000001207 */
[----:B------:R4:W-:Y:S01]  /*0d20*/  STS [UR8+0xc], R6 ;  /* 0x00000c06ff007988 */ /* 0x0009e20008000808 */
[----:B-----5:R-:W-:Y:S02]  /*0d30*/  LOP3.LUT R3, R3, 0x7, RZ, 0xb8, !PT ;  /* 0x0000000703037812 */ /* 0x020fe400078eb8ff */
[----:B---3--:R-:W-:-:S03]  /*0d40*/  LOP3.LUT R2, R2, 0xf, R9, 0xb8, !PT ;  /* 0x0000000f02027812 */ /* 0x008fc600078eb809 */
[----:B------:R4:W-:Y:S04]  /*0d50*/  STS [UR8+0x34], R3 ;  /* 0x00003403ff007988 */ /* 0x0009e80008000808 */
[----:B------:R4:W-:Y:S02]  /*0d60*/  STS [UR8+0x1c], R2 ;  /* 0x00001c02ff007988 */ /* 0x0009e40008000808 */
.L_x_27:
[----:B------:R-:W-:Y:S05]  /*0d70*/  BSYNC.RECONVERGENT B1 ;  /* 0x0000000000017941 */ /* 0x000fea0003800200 */
.L_x_26:
[----:B------:R-:W-:Y:S04]  /*0d80*/  BSSY.RECONVERGENT B2, `(.L_x_28) ;  /* 0x000001a000027945 */ /* 0x000fe80003800200 */
[----:B------:R-:W-:Y:S04]  /*0d90*/  BSSY.RELIABLE B1, `(.L_x_29) ;  /* 0x0000015000017945 */ /* 0x000fe80003800100 */
[----:B------:R-:W-:Y:S05]  /*0da0*/  @P3 BRA `(.L_x_30) ;  /* 0x0000000000203947 */ /* 0x000fea0003800000 */
[----:B---345:R-:W3:Y:S02]  /*0db0*/  LDS R2, [UR8+0x34] ;  /* 0x00003408ff027984 */ /* 0x038ee40008000800 */
[----:B---3--:R-:W-:-:S05]  /*0dc0*/  LOP3.LUT R2, R2, 0x38, RZ, 0xb8, !PT ;  /* 0x0000003802027812 */ /* 0x008fca00078eb8ff */
[----:B------:R3:W-:Y:S01]  /*0dd0*/  STS [UR8+0x34], R2 ;  /* 0x00003402ff007988 */ /* 0x0007e20008000808 */
[----:B------:R-:W-:Y:S05]  /*0de0*/  @P3 BRA `(.L_x_31) ;  /* 0x0000000000203947 */ /* 0x000fea0003800000 */
[----:B---3--:R-:W3:Y:S01]  /*0df0*/  LDS R2, [UR8+0x8] ;  /* 0x00000808ff027984 */ /* 0x008ee20008000800 */
[----:B------:R-:W-:-:S05]  /*0e00*/  IMAD.MOV.U32 R3, RZ, RZ, 0x780 ;  /* 0x00000780ff037424 */ /* 0x000fca00078e00ff */
[----:B---3--:R-:W-:-:S05]  /*0e10*/  LOP3.LUT R2, R2, 0x500, R3, 0xd8, !PT ;  /* 0x0000050002027812 */ /* 0x008fca00078ed803 */
[----:B------:R3:W-:Y:S02]  /*0e20*/  STS [UR8+0x8], R2 ;  /* 0x00000802ff007988 */ /* 0x0007e40008000808 */
.L_x_30:
[----:B------:R-:W-:Y:S05]  /*0e30*/  @P3 BRA `(.L_x_32) ;  /* 0x0000000000283947 */ /* 0x000fea0003800000 */
[----:B---345:R-:W3:Y:S02]  /*0e40*/  LDS R2, [UR8+0x8] ;  /* 0x00000808ff027984 */ /* 0x038ee40008000800 */
[----:B---3--:R-:W-:-:S05]  /*0e50*/  LOP3.LUT R2, R2, 0x1800, RZ, 0xb8, !PT ;  /* 0x0000180002027812 */ /* 0x008fca00078eb8ff */
[----:B------:R4:W-:Y:S02]  /*0e60*/  STS [UR8+0x8], R2 ;  /* 0x00000802ff007988 */ /* 0x0009e40008000808 */
.L_x_31:
[----:B------:R-:W-:Y:S05]  /*0e70*/  @P3 BREAK.RELIABLE B1 ;  /* 0x0000000000013942 */ /* 0x000fea0003800100 */
[----:B------:R-:W-:Y:S05]  /*0e80*/  @P3 BRA `(.L_x_33) ;  /* 0x0000000000243947 */ /* 0x000fea0003800000 */
[----:B---34-:R-:W3:Y:S01]  /*0e90*/  LDS R2, [UR8+0x8] ;  /* 0x00000808ff027984 */ /* 0x018ee20008000800 */
[----:B------:R-:W-:-:S05]  /*0ea0*/  IMAD.MOV.U32 R3, RZ, RZ, 0x6000 ;  /* 0x00006000ff037424 */ /* 0x000fca00078e00ff */
[----:B---3--:R-:W-:-:S04]  /*0eb0*/  LOP3.LUT R2, R2, 0x6000, R3, 0xd8, !PT ;  /* 0x0000600002027812 */ /* 0x008fc800078ed803 */
[----:B------:R-:W-:-:S05]  /*0ec0*/  LOP3.LUT R2, R2, 0x400000, RZ, 0xb8, !PT ;  /* 0x0040000002027812 */ /* 0x000fca00078eb8ff */
[----:B------:R3:W-:Y:S02]  /*0ed0*/  STS [UR8+0x8], R2 ;  /* 0x00000802ff007988 */ /* 0x0007e40008000808 */
.L_x_32:
[----:B------:R-:W-:Y:S05]  /*0ee0*/  BSYNC.RELIABLE B1 ;  /* 0x0000000000017941 */ /* 0x000fea0003800100 */
.L_x_29:
[----:B---345:R-:W3:Y:S02]  /*0ef0*/  @!P3 LDS R2, [UR8+0x8] ;  /* 0x00000808ff02b984 */ /* 0x038ee40008000800 */
[----:B---3--:R-:W-:-:S05]  /*0f00*/  @!P3 LOP3.LUT R2, R2, 0x8000, RZ, 0xb8, !PT ;  /* 0x000080000202b812 */ /* 0x008fca00078eb8ff */
[----:B------:R5:W-:Y:S02]  /*0f10*/  @!P3 STS [UR8+0x8], R2 ;  /* 0x00000802ff00b988 */ /* 0x000be40008000808 */
.L_x_33:
[----:B------:R-:W-:Y:S05]  /*0f20*/  BSYNC.RECONVERGENT B2 ;  /* 0x0000000000027941 */ /* 0x000fea0003800200 */
.L_x_28:
[----:B------:R-:W-:Y:S05]  /*0f30*/  WARPSYNC.ALL ;  /* 0x0000000000007948 */ /* 0x000fea0003800000 */
[----:B------:R-:W-:Y:S01]  /*0f40*/  NOP ;  /* 0x0000000000007918 */ /* 0x000fe20000000000 */
[----:B------:R-:W-:-:S04]  /*0f50*/  UIADD3 UR5, UPT, UPT, UR4, 0x80, URZ ;  /* 0x0000008004057890 */ /* 0x000fc8000fffe0ff */
[----:B------:R-:W-:-:S04]  /*0f60*/  UIADD3 UR22, UP0, UPT, UR5, UR16, URZ ;  /* 0x0000001005167290 */ /* 0x000fc8000ff1e0ff */
[----:B------:R-:W-:Y:S01]  /*0f70*/  ULEA.HI.X.SX32 UR23, UR5, UR17, 0x1, UP0 ;  /* 0x0000001105177291 */ /* 0x000fe200080f0eff */
[----:B------:R-:W-:Y:S11]  /*0f80*/  @P0 BRA `(.L_x_34) ;  /* 0x0000000000300947 */ /* 0x000ff60003800000 */
[----:B---345:R-:W3:Y:S01]  /*0f90*/  S2R R2, SR_LANEID ;  /* 0x0000000000027919 */ /* 0x038ee20000000000 */
[----:B------:R-:W-:Y:S05]  /*0fa0*/  WARPSYNC.ALL ;  /* 0x0000000000007948 */ /* 0x000fea0003800000 */
[----:B------:R-:W-:Y:S01]  /*0fb0*/  NOP ;  /* 0x0000000000007918 */ /* 0x000fe20000000000 */
[----:B---3--:R-:W-:-:S05]  /*0fc0*/  IMAD.SHL.U32 R6, R2, 0x4, RZ ;  /* 0x0000000402067824 */ /* 0x008fca00078e00ff */
[----:B------:R-:W3:Y:S01]  /*0fd0*/  LDS R7, [R6+UR8] ;  /* 0x0000000806077984 */ /* 0x000ee20008000800 */
[----:B------:R-:W-:-:S05]  /*0fe0*/  IADD3 R2, P1, PT, R6, UR22, RZ ;  /* 0x0000001606027c10 */ /* 0x000fca000ff3e0ff */
[----:B------:R-:W-:-:S05]  /*0ff0*/  IMAD.X R3, RZ, RZ, UR23, P1 ;  /* 0x00000017ff037e24 */ /* 0x000fca00088e06ff */
[----:B---3--:R3:W4:Y:S01]  /*1000*/  ATOMG.E.EXCH.STRONG.GPU PT, RZ, [R2], R7 ;  /* 0x0000000702ff73a8 */ /* 0x00872200041ee100 */
[----:B------:R-:W-:-:S04]  /*1010*/  DEPBAR {5,4,3,2,1,0} ;  /* 0x0000003f0000791a */ /* 0x000fc80000000000 */
[----:B------:R-:W5:Y:S02]  /*1020*/  CCTL.E.C.LDCU.IV.DEEP [UR22] ;  /* 0x0000000016007540 */ /* 0x000f640009c08000 */
[----:B-----5:R3:W-:Y:S01]  /*1030*/  UTMACCTL.IV [UR22] ;  /* 0x00000000160079b9 */ /* 0x0207e20008000000 */
[----:B------:R-:W-:Y:S01]  /*1040*/  NOP ;  /* 0x0000000000007918 */ /* 0x000fe20000000000 */
.L_x_34:
[----:B------:R-:W-:Y:S05]  /*1050*/  @P0 BRA `(.L_x_35) ;  /* 0x00000000000c0947 */ /* 0x000fea0003800000 */
[----:B------:R0:W-:Y:S01]  /*1060*/  UTMACMDFLUSH ;  /* 0x00000000000079b7 */ /* 0x0001e20000000000 */
[----:B------:R-:W-:Y:S05]  /*1070*/  @P0 BRA `(.L_x_35) ;  /* 0x0000000000040947 */ /* 0x000fea0003800000 */
[----:B------:R-:W-:-:S04]  /*1080*/  DEPBAR.LE SB0, 0x0 ;  /* 0x000080000000791a */ /* 0x000fc80000000000 */
.L_x_35:
[----:B------:R-:W-:Y:S05]  /*1090*/  WARPSYNC.ALL ;  /* 0x0000000000007948 */ /* 0x000fea0003800000 */
[----:B------:R-:W-:Y:S01]  /*10a0*/  NOP ;  /* 0x0000000000007918 */ /* 0x000fe20000000000 */
[----:B----4-:R-:W-:Y:S06]  /*10b0*/  BAR.SYNC.DEFER_BLOCKING 0x0 ;  /* 0x0000000000007b1d */ /* 0x010fec0000010000 */
[----:B------:R-:W-:Y:S02]  /*10c0*/  BSSY.RECONVERGENT B2, `(.L_x_36) ;  /* 0x000000b000027945 */ /* 0x000fe40003800200 */
[----:B------:R-:W-:Y:S06]  /*10d0*/  BAR.SYNC.DEFER_BLOCKING 0x0 ;  /* 0x0000000000007b1d */ /* 0x000fec0000010000 */
[----:B------:R4:W-:Y:S01]  /*10e0*/  @!P0 STS [R11], RZ ;  /* 0x000000ff0b008388 */ /* 0x0009e20000000800 */
[----:B------:R-:W-:Y:S01]  /*10f0*/  NOP ;  /* 0x0000000000007918 */ /* 0x000fe20000000000 */
[----:B------:R-:W-:Y:S05]  /*1100*/  @P3 BRA `(.L_x_37) ;  /* 0x0000000000183947 */ /* 0x000fea0003800000 */
[----:B---3-5:R-:W3:Y:S01]  /*1110*/  LDS R2, [UR8+0x8] ;  /* 0x00000808ff027984 */ /* 0x028ee20008000800 */
[----:B------:R-:W5:Y:S01]  /*1120*/  LDC.64 R6, c[0x0][0x390] ;  /* 0x0000e400ff067b82 */ /* 0x000f620000000a00 */
[----:B------:R-:W-:Y:S02]  /*1130*/  IMAD.MOV.U32 R3, RZ, RZ, 0x70 ;  /* 0x00000070ff037424 */ /* 0x000fe400078e00ff */
[----:B-----5:R5:W-:Y:S03]  /*1140*/  STS.64 [UR8], R6 ;  /* 0x00000006ff007988 */ /* 0x020be60008000a08 */
[----:B---3--:R-:W-:-:S05]  /*1150*/  LOP3.LUT R2, R2, 0x10, R3, 0xd8, !PT ;  /* 0x0000001002027812 */ /* 0x008fca00078ed803 */
[----:B------:R5:W-:Y:S02]  /*1160*/  STS [UR8+0x8], R2 ;  /* 0x00000802ff007988 */ /* 0x000be40008000808 */
.L_x_37:
[----:B---3--:R-:W-:Y:S05]  /*1170*/  BSYNC.RECONVERGENT B2 ;  /* 0x0000000000027941 */ /* 0x008fea0003800200 */
.L_x_36:
[----:B------:R-:W-:Y:S04]  /*1180*/  BSSY.RECONVERGENT B3, `(.L_x_38) ;  /* 0x0000011000037945 */ /* 0x000fe80003800200 */
[----:B------:R-:W-:Y:S04]  /*1190*/  BSSY.RELIABLE B2, `(.L_x_39) ;  /* 0x000000e000027945 */ /* 0x000fe80003800100 */
[----:B------:R-:W-:Y:S05]  /*11a0*/  @P3 BRA `(.L_x_40) ;  /* 0x0000000000243947 */ /* 0x000fea0003800000 */
[----:B-----5:R-:W3:Y:S01]  /*11b0*/  LDS R2, [UR8+0x34] ;  /* 0x00003408ff027984 */ /* 0x020ee20008000800 */
[----:B------:R-:W-:-:S05]  /*11c0*/  IMAD.MOV.U32 R3, RZ, RZ, 0x3f000000 ;  /* 0x3f000000ff037424 */ /* 0x000fca00078e00ff */
[----:B---3--:R-:W-:-:S05]  /*11d0*/  LOP3.LUT R2, R2, 0xff000000, R3, 0xb8, !PT ;  /* 0xff00000002027812 */ /* 0x008fca00078eb803 */
[----:B------:R3:W-:Y:S01]  /*11e0*/  STS [UR8+0x34], R2 ;  /* 0x00003402ff007988 */ /* 0x0007e20008000808 */
[----:B------:R-:W-:Y:S05]  /*11f0*/  @P3 BRA `(.L_x_41) ;  /* 0x00000000001c3947 */ /* 0x000fea0003800000 */
[----:B---3--:R-:W3:Y:S01]  /*1200*/  LDS R2, [UR8+0x38] ;  /* 0x00003808ff027984 */ /* 0x008ee20008000800 */
[----:B------:R-:W-:-:S05]  /*1210*/  IMAD.MOV.U32 R3, RZ, RZ, 0x7f ;  /* 0x0000007fff037424 */ /* 0x000fca00078e00ff */
[----:B---3--:R-:W-:-:S05]  /*1220*/  LOP3.LUT R2, R2, 0xff, R3, 0xb8, !PT ;  /* 0x000000ff02027812 */ /* 0x008fca00078eb803 */
[----:B------:R3:W-:Y:S02]  /*1230*/  STS [UR8+0x38], R2 ;  /* 0x00003802ff007988 */ /* 0x0007e40008000808 */
.L_x_40:
[----:B------:R-:W-:Y:S05]  /*1240*/  @P3 BREAK.RELIABLE B2 ;  /* 0x0000000000023942 */ /* 0x000fea0003800100 */
[----:B------:R-:W-:Y:S05]  /*1250*/  @P3 BRA `(.L_x_42) ;  /* 0x00000000000c3947 */ /* 0x000fea0003800000 */
[----:B------:R2:W-:Y:S02]  /*1260*/  STS [UR8+0x20], R5 ;  /* 0x00002005ff007988 */ /* 0x0005e40008000808 */
.L_x_41:
[----:B------:R-:W-:Y:S05]  /*1270*/  BSYNC.RELIABLE B2 ;  /* 0x0000000000027941 */ /* 0x000fea0003800100 */
.L_x_39:
[----:B------:R2:W-:Y:S02]  /*1280*/  @!P3 STS [UR8+0x24], R4 ;  /* 0x00002404ff00b988 */ /* 0x0005e40008000808 */
.L_x_42:
[----:B------:R-:W-:Y:S05]  /*1290*/  BSYNC.RECONVERGENT B3 ;  /* 0x0000000000037941 */ /* 0x000fea0003800200 */
.L_x_38:
[----:B------:R-:W-:Y:S05]  /*12a0*/  WARPSYNC.ALL ;  /* 0x0000000000007948 */ /* 0x000fea0003800000 */
[----:B------:R-:W-:Y:S01]  /*12b0*/  NOP ;  /* 0x0000000000007918 */ /* 0x000fe20000000000 */
[----:B------:R-:W-:Y:S04]  /*12c0*/  BSSY.RECONVERGENT B3, `(.L_x_43) ;  /* 0x000000e000037945 */ /* 0x000fe80003800200 */
[----:B------:R-:W-:Y:S05]  /*12d0*/  @P3 BRA `(.L_x_44) ;  /* 0x0000000000303947 */ /* 0x000fea0003800000 */
[----:B------:R-:W2:Y:S02]  /*12e0*/  LDS R3, [UR8+0x34] ;  /* 0x00003408ff037984 */ /* 0x000ea40008000800 */
[----:B--2---:R-:W2:Y:S02]  /*12f0*/  LDC.64 R4, c[0x0][0x3b8] ;  /* 0x0000ee00ff047b82 */ /* 0x004ea40000000a00 */
[----:B---3-5:R-:W3:Y:S01]  /*1300*/  LDS R2, [UR8+0x1c] ;  /* 0x00001c08ff027984 */ /* 0x028ee20008000800 */
[C---:B--2---:R-:W-:Y:S01]  /*1310*/  SHF.L.U64.HI R5, R4.reuse, 0x1, R5 ;  /* 0x0000000104057819 */ /* 0x044fe20000010205 */
[----:B------:R-:W-:-:S03]  /*1320*/  IMAD.SHL.U32 R4, R4, 0x2, RZ ;  /* 0x0000000204047824 */ /* 0x000fc600078e00ff */
[--C-:B------:R-:W-:Y:S02]  /*1330*/  SHF.R.U32.HI R7, RZ, 0x4, R5.reuse ;  /* 0x00000004ff077819 */ /* 0x100fe40000011605 */
[----:B------:R-:W-:-:S05]  /*1340*/  SHF.R.U64 R4, R4, 0x4, R5 ;  /* 0x0000000404047819 */ /* 0x000fca0000001205 */
[----:B------:R2:W-:Y:S01]  /*1350*/  STS [UR8+0xc], R4 ;  /* 0x00000c04ff007988 */ /* 0x0005e20008000808 */
[----:B------:R-:W-:Y:S02]  /*1360*/  LOP3.LUT R3, R3, 0x7, RZ, 0xb8, !PT ;  /* 0x0000000703037812 */ /* 0x000fe400078eb8ff */
[----:B---3--:R-:W-:-:S03]  /*1370*/  LOP3.LUT R2, R2, 0xf, R7, 0xb8, !PT ;  /* 0x0000000f02027812 */ /* 0x008fc600078eb807 */
[----:B------:R2:W-:Y:S04]  /*1380*/  STS [UR8+0x34], R3 ;  /* 0x00003403ff007988 */ /* 0x0005e80008000808 */
[----:B------:R2:W-:Y:S02]  /*1390*/  STS [UR8+0x1c], R2 ;  /* 0x00001c02ff007988 */ /* 0x0005e40008000808 */
.L_x_44:
[----:B------:R-:W-:Y:S05]  /*13a0*/  BSYNC.RECONVERGENT B3 ;  /* 0x0000000000037941 */ /* 0x000fea0003800200 */
.L_x_43:
[----:B------:R-:W-:Y:S04]  /*13b0*/  BSSY.RECONVERGENT B4, `(.L_x_45) ;  /* 0x000001a000047945 */ /* 0x000fe80003800200 */
[----:B------:R-:W-:Y:S04]  /*13c0*/  BSSY.RELIABLE B3, `(.L_x_46) ;  /* 0x0000015000037945 */ /* 0x000fe80003800100 */
[----:B------:R-:W-:Y:S05]  /*13d0*/  @P3 BRA `(.L_x_47) ;  /* 0x0000000000203947 */ /* 0x000fea0003800000 */
[----:B--23-5:R-:W2:Y:S02]  /*13e0*/  LDS R2, [UR8+0x34] ;  /* 0x00003408ff027984 */ /* 0x02cea40008000800 */
[----:B--2---:R-:W-:-:S05]  /*13f0*/  LOP3.LUT R2, R2, 0x38, RZ, 0xb8, !PT ;  /* 0x0000003802027812 */ /* 0x004fca00078eb8ff */
[----:B------:R2:W-:Y:S01]  /*1400*/  STS [UR8+0x34], R2 ;  /* 0x00003402ff007988 */ /* 0x0005e20008000808 */
[----:B------:R-:W-:Y:S05]  /*1410*/  @P3 BRA `(.L_x_48) ;  /* 0x0000000000203947 */ /* 0x000fea0003800000 */
[----:B--2---:R-:W2:Y:S01]  /*1420*/  LDS R2, [UR8+0x8] ;  /* 0x00000808ff027984 */ /* 0x004ea20008000800 */
[----:B------:R-:W-:-:S05]  /*1430*/  IMAD.MOV.U32 R3, RZ, RZ, 0x780 ;  /* 0x00000780ff037424 */ /* 0x000fca00078e00ff */
[----:B--2---:R-:W-:-:S05]  /*1440*/  LOP3.LUT R2, R2, 0x500, R3, 0xd8, !PT ;  /* 0x0000050002027812 */ /* 0x004fca00078ed803 */
[----:B------:R2:W-:Y:S02]  /*1450*/  STS [UR8+0x8], R2 ;  /* 0x00000802ff007988 */ /* 0x0005e40008000808 */
.L_x_47:
[----:B------:R-:W-:Y:S05]  /*1460*/  @P3 BRA `(.L_x_49) ;  /* 0x0000000000283947 */ /* 0x000fea0003800000 */
[----:B--23-5:R-:W2:Y:S02]  /*1470*/  LDS R2, [UR8+0x8] ;  /* 0x00000808ff027984 */ /* 0x02cea40008000800 */
[----:B--2---:R-:W-:-:S05]  /*1480*/  LOP3.LUT R2, R2, 0x1800, RZ, 0xb8, !PT ;  /* 0x0000180002027812 */ /* 0x004fca00078eb8ff */
[----:B------:R3:W-:Y:S02]  /*1490*/  STS [UR8+0x8], R2 ;  /* 0x00000802ff007988 */ /* 0x0007e40008000808 */
.L_x_48:
[----:B------:R-:W-:Y:S05]  /*14a0*/  @P3 BREAK.RELIABLE B3 ;  /* 0x0000000000033942 */ /* 0x000fea0003800100 */
[----:B------:R-:W-:Y:S05]  /*14b0*/  @P3 BRA `(.L_x_50) ;  /* 0x0000000000243947 */ /* 0x000fea0003800000 */
[----:B--23--:R-:W2:Y:S01]  /*14c0*/  LDS R2, [UR8+0x8] ;  /* 0x00000808ff027984 */ /* 0x00cea20008000800 */
[----:B------:R-:W-:-:S05]  /*14d0*/  IMAD.MOV.U32 R3, RZ, RZ, 0x6000 ;  /* 0x00006000ff037424 */ /* 0x000fca00078e00ff */
[----:B--2---:R-:W-:-:S04]  /*14e0*/  LOP3.LUT R2, R2, 0x6000, R3, 0xd8, !PT ;  /* 0x0000600002027812 */ /* 0x004fc800078ed803 */
[----:B------:R-:W-:-:S05]  /*14f0*/  LOP3.LUT R2, R2, 0x400000, RZ, 0xb8, !PT ;  /* 0x0040000002027812 */ /* 0x000fca00078eb8ff */
[----:B------:R2:W-:Y:S02]  /*1500*/  STS [UR8+0x8], R2 ;  /* 0x00000802ff007988 */ /* 0x0005e40008000808 */
.L_x_49:
[----:B------:R-:W-:Y:S05]  /*1510*/  BSYNC.RELIABLE B3 ;  /* 0x0000000000037941 */ /* 0x000fea0003800100 */
.L_x_46:
[----:B--23-5:R-:W2:Y:S02]  /*1520*/  @!P3 LDS R2, [UR8+0x8] ;  /* 0x00000808ff02b984 */ /* 0x02cea40008000800 */
[----:B--2---:R-:W-:-:S05]  /*1530*/  @!P3 LOP3.LUT R2, R2, 0x8000, RZ, 0xb8, !PT ;  /* 0x000080000202b812 */ /* 0x004fca00078eb8ff */
[----:B------:R5:W-:Y:S02]  /*1540*/  @!P3 STS [UR8+0x8], R2 ;  /* 0x00000802ff00b988 */ /* 0x000be40008000808 */
.L_x_50:
[----:B------:R-:W-:Y:S05]  /*1550*/  BSYNC.RECONVERGENT B4 ;  /* 0x0000000000047941 */ /* 0x000fea0003800200 */
.L_x_45:
[----:B------:R-:W-:Y:S05]  /*1560*/  WARPSYNC.ALL ;  /* 0x0000000000007948 */ /* 0x000fea0003800000 */
[----:B------:R-:W-:Y:S01]  /*1570*/  NOP ;  /* 0x0000000000007918 */ /* 0x000fe20000000000 */
[----:B------:R-:W-:-:S04]  /*1580*/  UIADD3 UR4, UPT, UPT, UR4, 0x100, URZ ;  /* 0x0000010004047890 */ /* 0x000fc8000fffe0ff */
[----:B------:R-:W-:-:S04]  /*1590*/  UIADD3 UR16, UP0, UPT, UR4, UR16, URZ ;  /* 0x0000001004107290 */ /* 0x000fc8000ff1e0ff */
[----:B------:R-:W-:Y:S01]  /*15a0*/  ULEA.HI.X.SX32 UR17, UR4, UR17, 0x1, UP0 ;  /* 0x0000001104117291 */ /* 0x000fe200080f0eff */
[----:B------:R-:W-:Y:S11]  /*15b0*/  @P0 BRA `(.L_x_51) ;  /* 0x0000000000300947 */ /* 0x000ff60003800000 */
[----:B--23-5:R-:W2:Y:S01]  /*15c0*/  S2R R2, SR_LANEID ;  /* 0x0000000000027919 */ /* 0x02cea20000000000 */
[----:B------:R-:W-:Y:S05]  /*15d0*/  WARPSYNC.ALL ;  /* 0x0000000000007948 */ /* 0x000fea0003800000 */
[----:B------:R-:W-:Y:S01]  /*15e0*/  NOP ;  /* 0x0000000000007918 */ /* 0x000fe20000000000 */
[----:B--2---:R-:W-:-:S05]  /*15f0*/  IMAD.SHL.U32 R4, R2, 0x4, RZ ;  /* 0x0000000402047824 */ /* 0x004fca00078e00ff */
[----:B------:R-:W2:Y:S01]  /*1600*/  LDS R5, [R4+UR8] ;  /* 0x0000000804057984 */ /* 0x000ea20008000800 */
[----:B------:R-:W-:-:S05]  /*1610*/  IADD3 R2, P1, PT, R4, UR16, RZ ;  /* 0x0000001004027c10 */ /* 0x000fca000ff3e0ff */
[----:B------:R-:W-:-:S05]  /*1620*/  IMAD.X R3, RZ, RZ, UR17, P1 ;  /* 0x00000011ff037e24 */ /* 0x000fca00088e06ff */
[----:B--2---:R2:W3:Y:S01]  /*1630*/  ATOMG.E.EXCH.STRONG.GPU PT, RZ, [R2], R5 ;  /* 0x0000000502ff73a8 */ /* 0x0044e200041ee100 */
[----:B------:R-:W-:-:S04]  /*1640*/  DEPBAR {5,4,3,2,1,0} ;  /* 0x0000003f0000791a */ /* 0x000fc80000000000 */
[----:B------:R-:W5:Y:S02]  /*1650*/  CCTL.E.C.LDCU.IV.DEEP [UR16] ;  /* 0x0000000010007540 */ /* 0x000f640009c08000 */
[----:B-----5:R2:W-:Y:S01]  /*1660*/  UTMACCTL.IV [UR16] ;  /* 0x00000000100079b9 */ /* 0x0205e20008000000 */
[----:B------:R-:W-:Y:S01]  /*1670*/  NOP ;  /* 0x0000000000007918 */ /* 0x000fe20000000000 */
.L_x_51:
[----:B------:R-:W-:Y:S05]  /*1680*/  @P0 BRA `(.L_x_52) ;  /* 0x00000000000c0947 */ /* 0x000fea0003800000 */
[----:B------:R0:W-:Y:S01]  /*1690*/  UTMACMDFLUSH ;  /* 0x00000000000079b7 */ /* 0x0001e20000000000 */
[----:B------:R-:W-:Y:S05]  /*16a0*/  @P0 BRA `(.L_x_52) ;  /* 0x0000000000040947 */ /* 0x000fea0003800000 */
[----:B------:R-:W-:-:S04]  /*16b0*/  DEPBAR.LE SB0, 0x0 ;  /* 0x000080000000791a */ /* 0x000fc80000000000 */
.L_x_52:
[----:B------:R-:W-:Y:S05]  /*16c0*/  WARPSYNC.ALL ;  /* 0x0000000000007948 */ /* 0x000fea0003800000 */
[----:B------:R-:W-:Y:S01]  /*16d0*/  NOP ;  /* 0x0000000000007918 */ /* 0x000fe20000000000 */
[----:B---3--:R-:W-:Y:S01]  /*16e0*/  BAR.SYNC.DEFER_BLOCKING 0x0 ;  /* 0x0000000000007b1d */ /* 0x008fe20000010000 */
[----:B--2--5:R-:W-:Y:S01]  /*16f0*/  SHF.R.U32.HI R2, RZ, 0x5, R0 ;  /* 0x00000005ff027819 */ /* 0x024fe20000011600 */
[----:B------:R-:W-:-:S03]  /*1700*/  USHF.L.U32 UR19, UR19, 0x7, URZ ;  /* 0x0000000713137899 */ /* 0x000fc600080006ff */
[----:B------:R-:W-:Y:S01]  /*1710*/  R2UR UR18, R2 ;  /* 0x00000000021272ca */ /* 0x000fe200000e0000 */
[----:B------:R-:W-:Y:S01]  /*1720*/  VOTEU.ALL UP0, P3 ;  /* 0x0000000000ff7886 */ /* 0x000fe20001800000 */
[----:B------:R-:W-:Y:S01]  /*1730*/  UMOV UR4, 0x1 ;  /* 0x0000000100047882 */ /* 0x000fe20000000000 */
[----:B------:R-:W-:Y:S01]  /*1740*/  VOTEU.ALL UP1, P3 ;  /* 0x0000000000ff7886 */ /* 0x000fe20001820000 */
[----:B------:R-:W-:Y:S02]  /*1750*/  BSSY.RECONVERGENT B4, `(.L_x_53) ;  /* 0x0000018000047945 */ /* 0x000fe40003800200 */
[----:B------:R-:W-:-:S04]  /*1760*/  @!UP0 UIADD3 UR10, UPT, UPT, -UR4, 0x100000, URZ ;  /* 0x00100000040a8890 */ /* 0x000fc8000fffe1ff */
[----:B------:R-:W-:Y:S02]  /*1770*/  @!UP0 USHF.L.U32 UR11, UR10, 0xb, URZ ;  /* 0x0000000b0a0b8899 */ /* 0x000fe400080006ff */
[----:B------:R-:W-:Y:S02]  /*1780*/  @!UP0 USHF.L.U32 UR10, UR10, 0x1, URZ ;  /* 0x000000010a0a8899 */ /* 0x000fe400080006ff */
[----:B------:R-:W-:-:S04]  /*1790*/  @!UP0 UIADD3 UR4, UPT, UPT, -UR4, 0x100000, URZ ;  /* 0x0010000004048890 */ /* 0x000fc8000fffe1ff */
[----:B------:R-:W-:Y:S02]  /*17a0*/  @!UP0 USHF.L.U32 UR5, UR4, 0xb, URZ ;  /* 0x0000000b04058899 */ /* 0x000fe400080006ff */
[----:B------:R-:W-:Y:S01]  /*17b0*/  @!UP0 USHF.L.U32 UR4, UR4, 0x1, URZ ;  /* 0x0000000104048899 */ /* 0x000fe200080006ff */
[----:B------:R-:W-:Y:S01]  /*17c0*/  VOTEU.ALL UP0, P3 ;  /* 0x0000000000ff7886 */ /* 0x000fe20001800000 */
[----:B------:R-:W2:Y:S04]  /*17d0*/  FENCE.VIEW.ASYNC.S ;  /* 0x00000000000073c6 */ /* 0x000ea80000000000 */
[----:B--2---:R2:W3:Y:S06]  /*17e0*/  @!UP0 SYNCS.EXCH.64 URZ, [UR8+0xc000], UR10 ;  /* 0x00c0000a08ff85b2 */ /* 0x0044ec0008000100 */
[----:B------:R2:W3:Y:S02]  /*17f0*/  @!UP1 SYNCS.EXCH.64 URZ, [UR8+0xc020], UR4 ;  /* 0x00c0200408ff95b2 */ /* 0x0004e40008000100 */
[----:B---3--:R-:W-:Y:S06]  /*1800*/  BAR.SYNC.DEFER_BLOCKING 0x0 ;  /* 0x0000000000007b1d */ /* 0x008fec0000010000 */
[----:B------:R-:W-:Y:S05]  /*1810*/  @P3 BRA `(.L_x_54) ;  /* 0x00000000002c3947 */ /* 0x000fea0003800000 */
[----:B--2---:R-:W-:Y:S02]  /*1820*/  UMOV UR4, 0x1 ;  /* 0x0000000100047882 */ /* 0x004fe40000000000 */
[----:B------:R-:W-:-:S04]  /*1830*/  UIADD3 UR10, UPT, UPT, -UR4, 0x100000, URZ ;  /* 0x00100000040a7890 */ /* 0x000fc8000fffe1ff */
[----:B------:R-:W-:Y:S02]  /*1840*/  USHF.L.U32 UR11, UR10, 0xb, URZ ;  /* 0x0000000b0a0b7899 */ /* 0x000fe400080006ff */
[----:B------:R-:W-:Y:S02]  /*1850*/  USHF.L.U32 UR10, UR10, 0x1, URZ ;  /* 0x000000010a0a7899 */ /* 0x000fe400080006ff */
[----:B------:R-:W-:-:S04]  /*1860*/  UIADD3 UR4, UPT, UPT, -UR4, 0x100000, URZ ;  /* 0x0010000004047890 */ /* 0x000fc8000fffe1ff */
[----:B------:R-:W-:Y:S02]  /*1870*/  USHF.L.U32 UR5, UR4, 0xb, URZ ;  /* 0x0000000b04057899 */ /* 0x000fe400080006ff */
[----:B------:R-:W-:Y:S01]  /*1880*/  USHF.L.U32 UR4, UR4, 0x1, URZ ;  /* 0x0000000104047899 */ /* 0x000fe200080006ff */
[----:B------:R-:W2:Y:S03]  /*1890*/  FENCE.VIEW.ASYNC.S ;  /* 0x00000000000073c6 */ /* 0x000ea60000000000 */
[----:B--2---:R3:W5:Y:S08]  /*18a0*/  SYNCS.EXCH.64 URZ, [UR8+0xc008], UR10 ;  /* 0x00c0080a08ff75b2 */ /* 0x0047700008000100 */
[----:B------:R3:W2:Y:S02]  /*18b0*/  SYNCS.EXCH.64 URZ, [UR8+0xc028], UR4 ;  /* 0x00c0280408ff75b2 */ /* 0x0006a40008000100 */
[----:B---3--:R-:W-:Y:S01]  /*18c0*/  NOP ;  /* 0x0000000000007918 */ /* 0x008fe20000000000 */
.L_x_54:
[----:B--2---:R-:W-:Y:S05]  /*18d0*/  BSYNC.RECONVERGENT B4 ;  /* 0x0000000000047941 */ /* 0x004fea0003800200 */
.L_x_53:
[----:B-----5:R-:W-:Y:S01]  /*18e0*/  BAR.SYNC.DEFER_BLOCKING 0x0 ;  /* 0x0000000000007b1d */ /* 0x020fe20000010000 */
[----:B------:R-:W-:Y:S01]  /*18f0*/  UIADD3 UR14, UPT, UPT, UR8, 0xc020, URZ ;  /* 0x0000c020080e7890 */ /* 0x000fe2000fffe0ff */
[----:B------:R-:W-:Y:S01]  /*1900*/  ISETP.GE.AND P0, PT, R10, 0x1, PT ;  /* 0x000000010a00780c */ /* 0x000fe20003f06270 */
[----:B------:R-:W-:-:S03]  /*1910*/  USHF.L.U32 UR15, UR7, 0x7, URZ ;  /* 0x00000007070f7899 */ /* 0x000fc600080006ff */
[----:B------:R-:W-:Y:S04]  /*1920*/  BSSY.RECONVERGENT B4, `(.L_x_55) ;  /* 0x000000d000047945 */ /* 0x000fe80003800200 */
[----:B------:R-:W-:Y:S05]  /*1930*/  @P3 BRA `(.L_x_56) ;  /* 0x00000000002c3947 */ /* 0x000fea0003800000 */
[----:B------:R-:W-:Y:S02]  /*1940*/  UMOV UR4, 0x1 ;  /* 0x0000000100047882 */ /* 0x000fe40000000000 */
[----:B------:R-:W-:-:S04]  /*1950*/  UIADD3 UR10, UPT, UPT, -UR4, 0x100000, URZ ;  /* 0x00100000040a7890 */ /* 0x000fc8000fffe1ff */
[----:B------:R-:W-:Y:S02]  /*1960*/  USHF.L.U32 UR11, UR10, 0xb, URZ ;  /* 0x0000000b0a0b7899 */ /* 0x000fe400080006ff */
[----:B------:R-:W-:Y:S02]  /*1970*/  USHF.L.U32 UR10, UR10, 0x1, URZ ;  /* 0x000000010a0a7899 */ /* 0x000fe400080006ff */
[----:B------:R-:W-:-:S04]  /*1980*/  UIADD3 UR4, UPT, UPT, -UR4, 0x100000, URZ ;  /* 0x0010000004047890 */ /* 0x000fc8000fffe1ff */
[----:B------:R-:W-:Y:S02]  /*1990*/  USHF.L.U32 UR5, UR4, 0xb, URZ ;  /* 0x0000000b04057899 */ /* 0x000fe400080006ff */
[----:B------:R-:W-:Y:S01]  /*19a0*/  USHF.L.U32 UR4, UR4, 0x1, URZ ;  /* 0x0000000104047899 */ /* 0x000fe200080006ff */
[----:B------:R-:W2:Y:S03]  /*19b0*/  FENCE.VIEW.ASYNC.S ;  /* 0x00000000000073c6 */ /* 0x000ea60000000000 */
[----:B--2---:R2:W3:Y:S08]  /*19c0*/  SYNCS.EXCH.64 URZ, [UR8+0xc010], UR10 ;  /* 0x00c0100a08ff75b2 */ /* 0x0044f00008000100 */
[----:B------:R2:W5:Y:S01]  /*19d0*/  SYNCS.EXCH.64 URZ, [UR8+0xc030], UR4 ;  /* 0x00c0300408ff75b2 */ /* 0x0005620008000100 */
[----:B------:R-:W-:Y:S01]  /*19e0*/  NOP ;  /* 0x0000000000007918 */ /* 0x000fe20000000000 */
.L_x_56:
[----:B--2---:R-:W-:Y:S05]  /*19f0*/  BSYNC.RECONVERGENT B4 ;  /* 0x0000000000047941 */ /* 0x004fea0003800200 */
.L_x_55:
[----:B------:R-:W-:Y:S05]  /*1a00*/  @!P0 BRA `(.L_x_57) ;  /* 0x00000008003c8947 */ /* 0x000fea0003800000 */
[----:B---3-5:R-:W-:Y:S01]  /*1a10*/  BAR.SYNC.DEFER_BLOCKING 0x0 ;  /* 0x0000000000007b1d */ /* 0x028fe20000010000 */
[----:B------:R-:W-:Y:S01]  /*1a20*/  @!P3 IMAD.MOV.U32 R2, RZ, RZ, 0x4000 ;  /* 0x00004000ff02b424 */ /* 0x000fe200078e00ff */
[----:B------:R-:W-:Y:S02]  /*1a30*/  ELECT P1, URZ, PT ;  /* 0x0000000000ff782f */ /* 0x000fe40003820000 */
[----:B------:R-:W-:Y:S02]  /*1a40*/  ELECT P0, URZ, PT ;  /* 0x0000000000ff782f */ /* 0x000fe40003800000 */
[C---:B------:R-:W-:Y:S01]  /*1a50*/  ISETP.LT.U32.AND P1, PT, R68.reuse, 0x20, P1 ;  /* 0x000000204400780c */ /* 0x040fe20000f21070 */
[----:B------:R-:W-:Y:S01]  /*1a60*/  UMOV UR11, UR15 ;  /* 0x0000000f000b7c82 */ /* 0x000fe20008000000 */
[----:B------:R-:W-:Y:S01]  /*1a70*/  ISETP.LT.U32.AND P0, PT, R68, 0x40, P0 ;  /* 0x000000404400780c */ /* 0x000fe20000701070 */
[----:B------:R-:W-:-:S04]  /*1a80*/  ULOP3.LUT UR4, UR18, 0x1, URZ, 0xc0, !UPT ;  /* 0x0000000112047892 */ /* 0x000fc8000f8ec0ff */
[----:B------:R-:W-:Y:S02]  /*1a90*/  ULEA UR5, UR4, UR8, 0xc ;  /* 0x0000000804057291 */ /* 0x000fe4000f8e60ff */
[----:B------:R-:W-:-:S04]  /*1aa0*/  ULEA UR6, UR4, UR19, 0x6 ;  /* 0x0000001304067291 */ /* 0x000fc8000f8e30ff */
[----:B------:R-:W-:Y:S01]  /*1ab0*/  VOTEU.ANY UP0, P1 ;  /* 0x0000000000ff7886 */ /* 0x000fe20000800100 */
[----:B------:R-:W-:Y:S01]  /*1ac0*/  VOTEU.ANY UP2, P1 ;  /* 0x0000000000ff7886 */ /* 0x000fe20000840100 */
[----:B------:R-:W-:Y:S01]  /*1ad0*/  VOTEU.ANY UP1, P0 ;  /* 0x0000000000ff7886 */ /* 0x000fe20000020100 */
[----:B------:R-:W-:Y:S01]  /*1ae0*/  VOTEU.ANY UP3, P0 ;  /* 0x0000000000ff7886 */ /* 0x000fe20000060100 */
[----:B------:R2:W-:Y:S01]  /*1af0*/  @!P3 SYNCS.ARRIVE.TRANS64 RZ, [UR8+0xc000], R2 ;  /* 0x00c00002ffffb9a7 */ /* 0x0005e20008000008 */
[----:B------:R3:W-:Y:S06]  /*1b00*/  MEMBAR.ALL.CTA ;  /* 0x0000000000007992 */ /* 0x0007ec0000008000 */
[----:B---3--:R-:W3:Y:S01]  /*1b10*/  FENCE.VIEW.ASYNC.S ;  /* 0x00000000000073c6 */ /* 0x008ee20000000000 */
[----:B------:R-:W-:Y:S01]  /*1b20*/  @UP0 UIADD3 UR9, UPT, UPT, UR8, 0xc000, URZ ;  /* 0x0000c00008090890 */ /* 0x000fe2000fffe0ff */
[----:B------:R-:W-:Y:S01]  /*1b30*/  @UP0 UMOV UR10, URZ ;  /* 0x000000ff000a0c82 */ /* 0x000fe20008000000 */
[----:B------:R-:W-:-:S02]  /*1b40*/  @UP1 UIADD3 UR4, UPT, UPT, UR5, 0x6000, URZ ;  /* 0x0000600005041890 */ /* 0x000fc4000fffe0ff */
[----:B------:R-:W-:Y:S01]  /*1b50*/  @UP1 UIADD3 UR5, UPT, UPT, UR8, 0xc000, URZ ;  /* 0x0000c00008051890 */ /* 0x000fe2000fffe0ff */
[----:B------:R-:W-:Y:S01]  /*1b60*/  @UP1 UMOV UR7, URZ ;  /* 0x000000ff00071c82 */ /* 0x000fe20008000000 */
[----:B------:R-:W-:Y:S01]  /*1b70*/  UISETP.NE.U32.AND UP0, UPT, UR18, URZ, UPT ;  /* 0x000000ff1200728c */ /* 0x000fe2000bf05070 */
[----:B---3--:R-:W-:Y:S06]  /*1b80*/  BAR.SYNC.DEFER_BLOCKING 0x0 ;  /* 0x0000000000007b1d */ /* 0x008fec0000010000 */
[----:B------:R2:W-:Y:S02]  /*1b90*/  @UP2 UTMALDG.2D [UR8], [UR20] ;  /* 0x00000008140025b4 */ /* 0x0005e40008008000 */
[----:B------:R-:W-:Y:S06]  /*1ba0*/  BAR.SYNC.DEFER_BLOCKING 0x0 ;  /* 0x0000000000007b1d */ /* 0x000fec0000010000 */
[----:B------:R2:W-:Y:S02]  /*1bb0*/  @UP3 UTMALDG.2D [UR4], [UR22] ;  /* 0x00000004160035b4 */ /* 0x0005e40008008000 */
[----:B------:R-:W-:Y:S06]  /*1bc0*/  BAR.SYNC.DEFER_BLOCKING 0x0 ;  /* 0x0000000000007b1d */ /* 0x000fec0000010000 */
[----:B------:R-:W3:Y:S02]  /*1bd0*/  SYNCS.PHASECHK.TRANS64.TRYWAIT P0, [UR8+0xc000], RZ ;  /* 0x00c000ffff0075a7 */ /* 0x000ee40008001108 */
[----:B--23--:R-:W-:Y:S05]  /*1be0*/  @!P0 BRA `(.L_x_58) ;  /* 0x0000000c00e08947 */ /* 0x00cfea0003800000 */
.L_x_74:
[----:B------:R-:W-:Y:S05]  /*1bf0*/  BRA.U UP0, `(.L_x_59) ;  /* 0x00000001005c7547 */ /* 0x000fea000b800000 */
[----:B------:R-:W-:Y:S02]  /*1c00*/  UIADD3 UR4, UPT, UPT, UR8, 0x6000, URZ ;  /* 0x0000600008047890 */ /* 0x000fe4000fffe0ff */
[----:B------:R-:W-:Y:S02]  /*1c10*/  USHF.R.U32.HI UR5, URZ, 0x4, UR8 ;  /* 0x00000004ff057899 */ /* 0x000fe40008011608 */
[----:B------:R-:W-:Y:S02]  /*1c20*/  USHF.R.U32.HI UR6, URZ, 0x4, UR4 ;  /* 0x00000004ff067899 */ /* 0x000fe40008011604 */
[----:B------:R-:W-:Y:S02]  /*1c30*/  USGXT.U32 UR4, UR5, 0xe ;  /* 0x0000000e0504789a */ /* 0x000fe40008000000 */
[----:B------:R-:W-:Y:S01]  /*1c40*/  USGXT.U32 UR6, UR6, 0xe ;  /* 0x0000000e0606789a */ /* 0x000fe20008000000 */
[----:B------:R-:W-:Y:S01]  /*1c50*/  UMOV UR12, 0x1000080 ;  /* 0x01000080000c7882 */ /* 0x000fe20000000000 */
[----:B------:R-:W-:Y:S01]  /*1c60*/  UMOV UR13, 0x40004040 ;  /* 0x40004040000d7882 */ /* 0x000fe20000000000 */
[----:B------:R-:W-:Y:S01]  /*1c70*/  UMOV UR7, URZ ;  /* 0x000000ff00077c82 */ /* 0x000fe20008000000 */
[----:B------:R-:W-:Y:S01]  /*1c80*/  UMOV UR10, 0xfffffffe ;  /* 0xfffffffe000a7882 */ /* 0x000fe20000000000 */
[----:B------:R-:W-:Y:S01]  /*1c90*/  UMOV UR11, 0x7fffbfdf ;  /* 0x7fffbfdf000b7882 */ /* 0x000fe20000000000 */
[----:B------:R-:W-:Y:S01]  /*1ca0*/  UMOV UR5, URZ ;  /* 0x000000ff00057c82 */ /* 0x000fe20008000000 */
[----:B------:R-:W-:-:S02]  /*1cb0*/  UIADD3.64 UR12, UPT, UPT, UR6, UR12, URZ ;  /* 0x0000000c060c7297 */ /* 0x000fc4000fffe0ff */
[----:B------:R-:W-:Y:S02]  /*1cc0*/  ULOP3.LUT UR6, UR6, 0x1000000, URZ, 0xfc, !UPT ;  /* 0x0100000006067892 */ /* 0x000fe4000f8efcff */
[----:B------:R-:W-:Y:S01]  /*1cd0*/  UIADD3.64 UR10, UPT, UPT, UR4, -UR10, URZ ;  /* 0x8000000a040a7297 */ /* 0x000fe2000fffe0ff */
[----:B------:R-:W-:Y:S01]  /*1ce0*/  UMOV UR26, 0x0 ;  /* 0x00000000001a7882 */ /* 0x000fe20000000000 */
[----:B------:R-:W-:Y:S01]  /*1cf0*/  UMOV UR27, 0x8210490 ;  /* 0x08210490001b7882 */ /* 0x000fe20000000000 */
[----:B------:R-:W-:Y:S01]  /*1d00*/  UMOV UR5, 0x80004020 ;  /* 0x8000402000057882 */ /* 0x000fe20000000000 */
[----:B------:R-:W-:Y:S01]  /*1d10*/  UMOV UR7, 0x40004040 ;  /* 0x4000404000077882 */ /* 0x000fe20000000000 */
[----:B------:R-:W-:Y:S01]  /*1d20*/  UMOV UR28, 0x0 ;  /* 0x00000000001c7882 */ /* 0x000fe20000000000 */
[----:B------:R-:W-:Y:S01]  /*1d30*/  UMOV UR29, 0x8210490 ;  /* 0x08210490001d7882 */ /* 0x000fe20000000000 */
[----:B------:R2:W-:Y:S02]  /*1d40*/  UTCHMMA gdesc[UR4], gdesc[UR6], tmem[UR24], tmem[UR26], idesc[UR27], !UPT ;  /* 0x00ff1a06040075ea */ /* 0x0005e4000f800018 */
[----:B------:R2:W-:Y:S01]  /*1d50*/  UTCHMMA gdesc[UR10], gdesc[UR12], tmem[UR24], tmem[UR28], idesc[UR29], UPT ;  /* 0x00ff1c0c0a0075ea */ /* 0x0005e2000b800018 */
[----:B------:R-:W-:-:S02]  /*1d60*/  NOP ;  /* 0x0000000000007918 */ /* 0x000fc40000000000 */
.L_x_59:
[----:B------:R-:W-:Y:S01]  /*1d70*/  ELECT P0, URZ, PT ;  /* 0x0000000000ff782f */ /* 0x000fe20003800000 */
[----:B--2---:R-:W-:Y:S01]  /*1d80*/  UMOV UR4, UR14 ;  /* 0x0000000e00047c82 */ /* 0x004fe20008000000 */
[----:B------:R-:W-:Y:S02]  /*1d90*/  UMOV UR5, URZ ;  /* 0x000000ff00057c82 */ /* 0x000fe40008000000 */
[----:B------:R-:W-:-:S13]  /*1da0*/  ISETP.LT.U32.AND P0, PT, R68, 0x20, P0 ;  /* 0x000000204400780c */ /* 0x000fda0000701070 */
[----:B------:R-:W-:Y:S01]  /*1db0*/  VOTEU.ANY UP0, P0 ;  /* 0x0000000000ff7886 */ /* 0x000fe20000000100 */
[----:B------:R-:W-:Y:S01]  /*1dc0*/  VOTEU.ANY UP1, P0 ;  /* 0x0000000000ff7886 */ /* 0x000fe20000020100 */
[----:B------:R-:W-:-:S03]  /*1dd0*/  ISETP.GE.U32.AND P0, PT, R10, 0x21, PT ;  /* 0x000000210a00780c */ /* 0x000fc60003f06070 */
[----:B------:R-:W-:Y:S02]  /*1de0*/  @UP0 UMOV UR4, UR4 ;  /* 0x0000000400040c82 */ /* 0x000fe40008000000 */
[----:B------:R2:W-:Y:S01]  /*1df0*/  @UP1 UTCBAR [UR4], URZ ;  /* 0x000000ff040013e9 */ /* 0x0005e200080000ff */
[----:B------:R-:W-:Y:S06]  /*1e00*/  BAR.SYNC.DEFER_BLOCKING 0x0 ;  /* 0x0000000000007b1d */ /* 0x000fec0000010000 */
[----:B------:R-:W3:Y:S02]  /*1e10*/  SYNCS.PHASECHK.TRANS64.TRYWAIT P1, [UR8+0xc020], RZ ;  /* 0x00c020ffff0075a7 */ /* 0x000ee40008021108 */
[----:B--23--:R-:W-:Y:S05]  /*1e20*/  @!P1 BRA `(.L_x_60) ;  /* 0x0000000c005c9947 */ /* 0x00cfea0003800000 */
.L_x_75:
[----:B------:R-:W-:Y:S01]  /*1e30*/  UMOV UR4, URZ ;  /* 0x000000ff00047c82 */ /* 0x000fe20008000000 */
[----:B------:R-:W-:Y:S05]  /*1e40*/  @!P0 BRA `(.L_x_57) ;  /* 0x00000004002c8947 */ /* 0x000fea0003800000 */
[----:B------:R-:W2:Y:S01]  /*1e50*/  LDCU UR32, c[0x0][0x3a0] ;  /* 0x00007400ff2077ac */ /* 0x000ea20008000800 */
[----:B------:R-:W-:Y:S01]  /*1e60*/  UMOV UR9, 0x1 ;  /* 0x0000000100097882 */ /* 0x000fe20000000000 */
[----:B------:R-:W-:-:S05]  /*1e70*/  UMOV UR14, 0x20 ;  /* 0x00000020000e7882 */ /* 0x000fca0000000000 */
.L_x_64:
[----:B------:R-:W-:Y:S01]  /*1e80*/  BAR.SYNC.DEFER_BLOCKING 0x0 ;  /* 0x0000000000007b1d */ /* 0x000fe20000010000 */
[----:B------:R-:W-:Y:S01]  /*1e90*/  ULEA UR25, UR9, UR8, 0x3 ;  /* 0x0000000809197291 */ /* 0x000fe2000f8e18ff */
[----:B------:R-:W-:Y:S01]  /*1ea0*/  @!P3 IMAD.MOV.U32 R2, RZ, RZ, 0x4000 ;  /* 0x00004000ff02b424 */ /* 0x000fe200078e00ff */
[----:B------:R-:W-:Y:S01]  /*1eb0*/  ELECT P1, URZ, PT ;  /* 0x0000000000ff782f */ /* 0x000fe20003820000 */
[----:B------:R-:W-:-:S03]  /*1ec0*/  ULEA UR12, UR9, UR8, 0xd ;  /* 0x00000008090c7291 */ /* 0x000fc6000f8e68ff */
[----:B------:R-:W-:Y:S02]  /*1ed0*/  ISETP.LT.U32.AND P1, PT, R68, 0x20, P1 ;  /* 0x000000204400780c */ /* 0x000fe40000f21070 */
[----:B------:R-:W-:Y:S01]  /*1ee0*/  ELECT P0, URZ, PT ;  /* 0x0000000000ff782f */ /* 0x000fe20003800000 */
[----:B------:R-:W-:-:S03]  /*1ef0*/  ULOP3.LUT UR28, UR18, 0x1, URZ, 0xc0, !UPT ;  /* 0x00000001121c7892 */ /* 0x000fc6000f8ec0ff */
[----:B------:R-:W-:Y:S01]  /*1f00*/  ISETP.LT.U32.AND P0, PT, R68, 0x40, P0 ;  /* 0x000000404400780c */ /* 0x000fe20000701070 */
[----:B------:R-:W-:Y:S02]  /*1f10*/  UIADD3 UR5, UPT, UPT, UR12, 0x6000, URZ ;  /* 0x000060000c057890 */ /* 0x000fe4000fffe0ff */
[----:B------:R-:W-:Y:S02]  /*1f20*/  ULEA UR30, UR28, UR19, 0x6 ;  /* 0x000000131c1e7291 */ /* 0x000fe4000f8e30ff */
[----:B------:R-:W-:Y:S01]  /*1f30*/  ULEA UR28, UR28, UR5, 0xc ;  /* 0x000000051c1c7291 */ /* 0x000fe2000f8e60ff */
[----:B------:R-:W-:Y:S01]  /*1f40*/  UMOV UR31, UR14 ;  /* 0x0000000e001f7c82 */ /* 0x000fe20008000000 */
[----:B------:R-:W-:Y:S01]  /*1f50*/  VOTEU.ANY UP0, P1 ;  /* 0x0000000000ff7886 */ /* 0x000fe20000800100 */
[----:B------:R-:W-:Y:S01]  /*1f60*/  USHF.L.U32 UR6, UR4, 0x1f, URZ ;  /* 0x0000001f04067899 */ /* 0x000fe200080006ff */
[----:B------:R3:W-:Y:S01]  /*1f70*/  @!P3 SYNCS.ARRIVE.TRANS64 RZ, [UR25+0xc000], R2 ;  /* 0x00c00002ffffb9a7 */ /* 0x0007e20008000019 */
[----:B------:R5:W-:Y:S06]  /*1f80*/  MEMBAR.ALL.CTA ;  /* 0x0000000000007992 */ /* 0x000bec0000008000 */
[----:B-----5:R-:W5:Y:S01]  /*1f90*/  FENCE.VIEW.ASYNC.S ;  /* 0x00000000000073c6 */ /* 0x020f620000000000 */
[----:B------:R-:W-:Y:S01]  /*1fa0*/  @UP0 UIADD3 UR13, UPT, UPT, UR25, 0xc000, URZ ;  /* 0x0000c000190d0890 */ /* 0x000fe2000fffe0ff */
[----:B-----5:R-:W-:Y:S01]  /*1fb0*/  VOTEU.ANY UP0, P1 ;  /* 0x0000000000ff7886 */ /* 0x020fe20000800100 */
[----:B------:R-:W-:Y:S01]  /*1fc0*/  VOTEU.ANY UP1, P0 ;  /* 0x0000000000ff7886 */ /* 0x000fe20000020100 */
[----:B---3--:R-:W-:-:S04]  /*1fd0*/  IMAD.U32 R2, RZ, RZ, UR6 ;  /* 0x00000006ff027e24 */ /* 0x008fc8000f8e00ff */
[----:B------:R-:W-:Y:S01]  /*1fe0*/  @UP1 UIADD3 UR29, UPT, UPT, UR25, 0xc000, URZ ;  /* 0x0000c000191d1890 */ /* 0x000fe2000fffe0ff */
[----:B------:R-:W-:Y:S01]  /*1ff0*/  VOTEU.ANY UP1, P0 ;  /* 0x0000000000ff7886 */ /* 0x000fe20000020100 */
[----:B------:R-:W-:Y:S06]  /*2000*/  BAR.SYNC.DEFER_BLOCKING 0x0 ;  /* 0x0000000000007b1d */ /* 0x000fec0000010000 */
[----:B------:R3:W-:Y:S01]  /*2010*/  @UP0 UTMALDG.2D [UR12], [UR20] ;  /* 0x0000000c140005b4 */ /* 0x0007e20008008000 */
[----:B------:R-:W-:Y:S01]  /*2020*/  UISETP.NE.U32.AND UP0, UPT, UR18, URZ, UPT ;  /* 0x000000ff1200728c */ /* 0x000fe2000bf05070 */
[----:B------:R-:W-:Y:S06]  /*2030*/  BAR.SYNC.DEFER_BLOCKING 0x0 ;  /* 0x0000000000007b1d */ /* 0x000fec0000010000 */
[----:B------:R3:W-:Y:S02]  /*2040*/  @UP1 UTMALDG.2D [UR28], [UR22] ;  /* 0x0000001c160015b4 */ /* 0x0007e40008008000 */
[----:B------:R-:W-:Y:S06]  /*2050*/  BAR.SYNC.DEFER_BLOCKING 0x0 ;  /* 0x0000000000007b1d */ /* 0x000fec0000010000 */
[----:B------:R-:W5:Y:S02]  /*2060*/  SYNCS.PHASECHK.TRANS64.TRYWAIT P0, [UR25+0xc000], R2 ;  /* 0x00c00002ff0075a7 */ /* 0x000f640008001119 */
[----:B---3-5:R-:W-:Y:S05]  /*2070*/  @!P0 BRA `(.L_x_61) ;  /* 0x0000000800d48947 */ /* 0x028fea0003800000 */
.L_x_76:
[----:B------:R-:W-:Y:S05]  /*2080*/  BRA.U UP0, `(.L_x_62) ;  /* 0x0000000100507547 */ /* 0x000fea000b800000 */
[----:B------:R-:W-:Y:S02]  /*2090*/  USHF.R.U32.HI UR10, URZ, 0x4, UR12 ;  /* 0x00000004ff0a7899 */ /* 0x000fe4000801160c */
[----:B------:R-:W-:Y:S02]  /*20a0*/  USHF.R.U32.HI UR12, URZ, 0x4, UR5 ;  /* 0x00000004ff0c7899 */ /* 0x000fe40008011605 */
[----:B------:R-:W-:Y:S02]  /*20b0*/  USGXT.U32 UR10, UR10, 0xe ;  /* 0x0000000e0a0a789a */ /* 0x000fe40008000000 */
[----:B------:R-:W-:Y:S02]  /*20c0*/  USGXT.U32 UR12, UR12, 0xe ;  /* 0x0000000e0c0c789a */ /* 0x000fe40008000000 */
[----:B------:R-:W-:Y:S02]  /*20d0*/  UIADD3 UR26, UP0, UPT, UR10, 0x2, URZ ;  /* 0x000000020a1a7890 */ /* 0x000fe4000ff1e0ff */
[----:B------:R-:W-:Y:S01]  /*20e0*/  UIADD3 UR28, UP1, UPT, UR12, 0x1000080, URZ ;  /* 0x010000800c1c7890 */ /* 0x000fe2000ff3e0ff */
[----:B------:R-:W-:Y:S01]  /*20f0*/  UMOV UR5, URZ ;  /* 0x000000ff00057c82 */ /* 0x000fe20008000000 */
[----:B------:R-:W-:Y:S01]  /*2100*/  UMOV UR6, URZ ;  /* 0x000000ff00067c82 */ /* 0x000fe20008000000 */
[----:B------:R-:W-:-:S02]  /*2110*/  ULOP3.LUT UR12, UR12, 0x1000000, URZ, 0xfc, !UPT ;  /* 0x010000000c0c7892 */ /* 0x000fc4000f8efcff */
[----:B------:R-:W-:Y:S02]  /*2120*/  UIADD3.X UR27, UPT, UPT, UR5, -0x7fffbfe0, URZ, UP0, !UPT ;  /* 0x80004020051b7890 */ /* 0x000fe400087fe4ff */
[----:B------:R-:W-:Y:S01]  /*2130*/  UIADD3.X UR29, UPT, UPT, UR6, 0x40004040, URZ, UP1, !UPT ;  /* 0x40004040061d7890 */ /* 0x000fe20008ffe4ff */
[----:B------:R-:W-:Y:S01]  /*2140*/  UMOV UR30, 0x0 ;  /* 0x00000000001e7882 */ /* 0x000fe20000000000 */
[----:B------:R-:W-:Y:S01]  /*2150*/  UMOV UR31, 0x8210490 ;  /* 0x08210490001f7882 */ /* 0x000fe20000000000 */
[----:B------:R-:W-:Y:S01]  /*2160*/  UMOV UR11, 0x80004020 ;  /* 0x80004020000b7882 */ /* 0x000fe20000000000 */
[----:B------:R-:W-:Y:S01]  /*2170*/  UMOV UR13, 0x40004040 ;  /* 0x40004040000d7882 */ /* 0x000fe20000000000 */
[----:B------:R-:W-:Y:S01]  /*2180*/  UMOV UR6, 0x0 ;  /* 0x0000000000067882 */ /* 0x000fe20000000000 */
[----:B------:R-:W-:Y:S01]  /*2190*/  UMOV UR7, 0x8210490 ;  /* 0x0821049000077882 */ /* 0x000fe20000000000 */
[----:B------:R3:W-:Y:S02]  /*21a0*/  UTCHMMA gdesc[UR10], gdesc[UR12], tmem[UR24], tmem[UR30], idesc[UR31], UPT ;  /* 0x00ff1e0c0a0075ea */ /* 0x0007e4000b800018 */
[----:B------:R3:W-:Y:S01]  /*21b0*/  UTCHMMA gdesc[UR26], gdesc[UR28], tmem[UR24], tmem[UR6], idesc[UR7], UPT ;  /* 0x00ff061c1a0075ea */ /* 0x0007e2000b800018 */
[----:B------:R-:W-:-:S02]  /*21c0*/  NOP ;  /* 0x0000000000007918 */ /* 0x000fc40000000000 */
.L_x_62:
[----:B------:R-:W-:Y:S01]  /*21d0*/  ELECT P0, URZ, PT ;  /* 0x0000000000ff782f */ /* 0x000fe20003800000 */
[----:B---3--:R-:W-:-:S03]  /*21e0*/  UIADD3 UR6, UPT, UPT, UR25, 0xc020, URZ ;  /* 0x0000c02019067890 */ /* 0x008fc6000fffe0ff */
[----:B------:R-:W-:Y:S01]  /*21f0*/  ISETP.LT.U32.AND P0, PT, R68, 0x20, P0 ;  /* 0x000000204400780c */ /* 0x000fe20000701070 */
[----:B------:R-:W-:-:S12]  /*2200*/  UMOV UR7, URZ ;  /* 0x000000ff00077c82 */ /* 0x000fd80008000000 */
[----:B------:R-:W-:Y:S01]  /*2210*/  VOTEU.ANY UP0, P0 ;  /* 0x0000000000ff7886 */ /* 0x000fe20000000100 */
[----:B------:R-:W-:-:S04]  /*2220*/  VOTEU.ANY UP1, P0 ;  /* 0x0000000000ff7886 */ /* 0x000fc80000020100 */
[----:B------:R-:W-:Y:S02]  /*2230*/  @UP0 UMOV UR6, UR6 ;  /* 0x0000000600060c82 */ /* 0x000fe40008000000 */
[----:B------:R3:W-:Y:S01]  /*2240*/  @UP1 UTCBAR [UR6], URZ ;  /* 0x000000ff060013e9 */ /* 0x0007e200080000ff */
[----:B------:R-:W-:Y:S06]  /*2250*/  BAR.SYNC.DEFER_BLOCKING 0x0 ;  /* 0x0000000000007b1d */ /* 0x000fec0000010000 */
[----:B------:R-:W5:Y:S02]  /*2260*/  SYNCS.PHASECHK.TRANS64.TRYWAIT P0, [UR25+0xc020], R2 ;  /* 0x00c02002ff0075a7 */ /* 0x000f640008001119 */
[----:B---3-5:R-:W-:Y:S05]  /*2270*/  @!P0 BRA `(.L_x_63) ;  /* 0x0000000800608947 */ /* 0x028fea0003800000 */
.L_x_77:
[----:B------:R-:W-:Y:S02]  /*2280*/  UIADD3 UR9, UPT, UPT, UR9, 0x1, URZ ;  /* 0x0000000109097890 */ /* 0x000fe4000fffe0ff */
[----:B------:R-:W-:Y:S02]  /*2290*/  UIADD3 UR14, UPT, UPT, UR14, 0x20, URZ ;  /* 0x000000200e0e7890 */ /* 0x000fe4000fffe0ff */
[----:B------:R-:W-:-:S04]  /*22a0*/  UISETP.NE.U32.AND UP0, UPT, UR9, 0x3, UPT ;  /* 0x000000030900788c */ /* 0x000fc8000bf05070 */
[----:B------:R-:W-:Y:S02]  /*22b0*/  USEL UR5, URZ, 0x1, UP0 ;  /* 0x00000001ff057887 */ /* 0x000fe40008000000 */
[----:B------:R-:W-:Y:S02]  /*22c0*/  USEL UR9, UR9, URZ, UP0 ;  /* 0x000000ff09097287 */ /* 0x000fe40008000000 */
[----:B--2---:R-:W-:Y:S02]  /*22d0*/  UISETP.GE.AND UP0, UPT, UR14, UR32, UPT ;  /* 0x000000200e00728c */ /* 0x004fe4000bf06270 */
[----:B------:R-:W-:-:S07]  /*22e0*/  ULOP3.LUT UR4, UR4, UR5, URZ, 0x3c, !UPT ;  /* 0x0000000504047292 */ /* 0x000fce000f8e3cff */
[----:B------:R-:W-:Y:S05]  /*22f0*/  BRA.U !UP0, `(.L_x_64) ;  /* 0xfffffff908e07547 */ /* 0x000fea000b83ffff */
.L_x_57:
[----:B---3-5:R-:W-:Y:S06]  /*2300*/  BAR.SYNC.DEFER_BLOCKING 0x0 ;  /* 0x0000000000007b1d */ /* 0x028fec0000010000 */
[----:B------:R-:W-:Y:S04]  /*2310*/  BSSY.RECONVERGENT B4, `(.L_x_65) ;  /* 0x0000004000047945 */ /* 0x000fe80003800200 */
[----:B------:R-:W-:Y:S05]  /*2320*/  @P3 BRA `(.L_x_66) ;  /* 0x0000000000083947 */ /* 0x000fea0003800000 */
[----:B------:R-:W2:Y:S02]  /*2330*/  SYNCS.CCTL.IV [UR8+0xc000] ;  /* 0x00c00000ff0079b1 */ /* 0x000ea40008000008 */
[----:B--2---:R-:W2:Y:S02]  /*2340*/  SYNCS.CCTL.IV [UR8+0xc020] ;  /* 0x00c02000ff0079b1 */ /* 0x004ea40008000008 */
.L_x_66:
[----:B------:R-:W-:Y:S05]  /*2350*/  BSYNC.RECONVERGENT B4 ;  /* 0x0000000000047941 */ /* 0x000fea0003800200 */
.L_x_65:
[----:B--2---:R-:W-:Y:S06]  /*2360*/  BAR.SYNC.DEFER_BLOCKING 0x0 ;  /* 0x0000000000007b1d */ /* 0x004fec0000010000 */
[----:B------:R-:W-:Y:S04]  /*2370*/  BSSY.RECONVERGENT B4, `(.L_x_67) ;  /* 0x0000004000047945 */ /* 0x000fe80003800200 */
[----:B------:R-:W-:Y:S05]  /*2380*/  @P3 BRA `(.L_x_68) ;  /* 0x0000000000083947 */ /* 0x000fea0003800000 */
[----:B------:R-:W2:Y:S02]  /*2390*/  SYNCS.CCTL.IV [UR8+0xc008] ;  /* 0x00c00800ff0079b1 */ /* 0x000ea40008000008 */
[----:B--2---:R-:W2:Y:S02]  /*23a0*/  SYNCS.CCTL.IV [UR8+0xc028] ;  /* 0x00c02800ff0079b1 */ /* 0x004ea40008000008 */
.L_x_68:
[----:B------:R-:W-:Y:S05]  /*23b0*/  BSYNC.RECONVERGENT B4 ;  /* 0x0000000000047941 */ /* 0x000fea0003800200 */
.L_x_67:
[----:B--2---:R-:W-:Y:S06]  /*23c0*/  BAR.SYNC.DEFER_BLOCKING 0x0 ;  /* 0x0000000000007b1d */ /* 0x004fec0000010000 */
[----:B------:R-:W-:Y:S04]  /*23d0*/  BSSY.RECONVERGENT B4, `(.L_x_69) ;  /* 0x0000004000047945 */ /* 0x000fe80003800200 */
[----:B------:R-:W-:Y:S05]  /*23e0*/  @P3 BRA `(.L_x_70) ;  /* 0x0000000000083947 */ /* 0x000fea0003800000 */
[----:B------:R-:W2:Y:S02]  /*23f0*/  SYNCS.CCTL.IV [UR8+0xc010] ;  /* 0x00c01000ff0079b1 */ /* 0x000ea40008000008 */
[----:B--2---:R-:W2:Y:S02]  /*2400*/  SYNCS.CCTL.IV [UR8+0xc030] ;  /* 0x00c03000ff0079b1 */ /* 0x004ea40008000008 */
.L_x_70:
[----:B------:R-:W-:Y:S05]  /*2410*/  BSYNC.RECONVERGENT B4 ;  /* 0x0000000000047941 */ /* 0x000fea0003800200 */
.L_x_69:
[----:B------:R-:W-:Y:S01]  /*2420*/  USHF.L.U32 UR4, UR18, 0x15, URZ ;  /* 0x0000001512047899 */ /* 0x000fe200080006ff */
[C---:B------:R-:W-:Y:S01]  /*2430*/  IMAD.SHL.U32 R2, R0.reuse, 0x80, RZ ;  /* 0x0000008000027824 */ /* 0x040fe200078e00ff */
[----:B------:R-:W-:Y:S01]  /*2440*/  USHF.L.U32 UR5, UR18, 0x4, URZ ;  /* 0x0000000412057899 */ /* 0x000fe200080006ff */
[----:B------:R-:W-:Y:S01]  /*2450*/  IMAD.SHL.U32 R3, R0, 0x10, RZ ;  /* 0x0000001000037824 */ /* 0x000fe200078e00ff */
[----:B------:R-:W-:Y:S02]  /*2460*/  ULOP3.LUT UR4, UR4, 0x600000, URZ, 0xc0, !UPT ;  /* 0x0060000004047892 */ /* 0x000fe4000f8ec0ff */
[----:B------:R-:W-:Y:S01]  /*2470*/  ULOP3.LUT UR5, UR5, 0x40, URZ, 0xc0, !UPT ;  /* 0x0000004005057892 */ /* 0x000fe2000f8ec0ff */
[----:B------:R-:W-:Y:S02]  /*2480*/  LOP3.LUT R2, R2, 0x7f80, RZ, 0xc0, !PT ;  /* 0x00007f8002027812 */ /* 0x000fe400078ec0ff */
[----:B------:R-:W-:Y:S01]  /*2490*/  ELECT P0, URZ, PT ;  /* 0x0000000000ff782f */ /* 0x000fe20003800000 */
[----:B------:R-:W-:Y:S01]  /*24a0*/  UIADD3 UR4, UPT, UPT, UR5, UR4, UR24 ;  /* 0x0000000405047290 */ /* 0x000fe2000fffe018 */
[----:B------:R-:W-:Y:S01]  /*24b0*/  LOP3.LUT R2, R2, 0x70, R3, 0xf8, !PT ;  /* 0x0000007002027812 */ /* 0x000fe200078ef803 */
[----:B------:R-:W-:Y:S01]  /*24c0*/  ULOP3.LUT UR18, UR18, 0x1, URZ, 0xc0, !UPT ;  /* 0x0000000112127892 */ /* 0x000fe2000f8ec0ff */
[----:B------:R-:W-:Y:S01]  /*24d0*/  ISETP.LT.U32.AND P0, PT, R68, 0x40, P0 ;  /* 0x000000404400780c */ /* 0x000fe20000701070 */
[----:B------:R-:W-:Y:S01]  /*24e0*/  UMOV UR6, UR15 ;  /* 0x0000000f00067c82 */ /* 0x000fe20008000000 */
[C---:B------:R-:W-:Y:S01]  /*24f0*/  LOP3.LUT R0, R2.reuse, 0x10, RZ, 0x3c, !PT ;  /* 0x0000001002007812 */ /* 0x040fe200078e3cff */
[----:B------:R-:W-:Y:S01]  /*2500*/  ULEA UR5, UR18, UR19, 0x6 ;  /* 0x0000001312057291 */ /* 0x000fe2000f8e30ff */
[----:B------:R-:W-:-:S02]  /*2510*/  LOP3.LUT R3, R2, 0x20, RZ, 0x3c, !PT ;  /* 0x0000002002037812 */ /* 0x000fc400078e3cff */
[----:B----4-:R-:W3:Y:S01]  /*2520*/  LDTM.x64 R4, tmem[UR4] ;  /* 0x00000004000479ee */ /* 0x010ee20008340000 */
[----:B------:R-:W-:Y:S01]  /*2530*/  NOP ;  /* 0x0000000000007918 */ /* 0x000fe20000000000 */
[----:B------:R-:W-:-:S05]  /*2540*/  ULEA UR4, UR18, UR8, 0xe ;  /* 0x0000000812047291 */ /* 0x000fca000f8e70ff */
[----:B---3--:R-:W-:Y:S01]  /*2550*/  VOTEU.ANY UP1, P0 ;  /* 0x0000000000ff7886 */ /* 0x008fe20000020100 */
[----:B------:R-:W-:Y:S01]  /*2560*/  VOTEU.ANY UP0, P0 ;  /* 0x0000000000ff7886 */ /* 0x000fe20000000100 */
[----:B------:R-:W-:Y:S02]  /*2570*/  F2FP.BF16.F32.PACK_AB R4, R5, R4 ;  /* 0x000000040504723e */ /* 0x000fe400000010ff */
[----:B------:R-:W-:Y:S02]  /*2580*/  F2FP.BF16.F32.PACK_AB R5, R7, R6 ;  /* 0x000000060705723e */ /* 0x000fe400000010ff */
[----:B------:R-:W-:Y:S02]  /*2590*/  F2FP.BF16.F32.PACK_AB R12, R13, R12 ;  /* 0x0000000c0d0c723e */ /* 0x000fe400000010ff */
[----:B------:R-:W-:Y:S02]  /*25a0*/  F2FP.BF16.F32.PACK_AB R6, R9, R8 ;  /* 0x000000080906723e */ /* 0x000fe400000010ff */
[----:B------:R-:W-:-:S02]  /*25b0*/  F2FP.BF16.F32.PACK_AB R7, R11, R10 ;  /* 0x0000000a0b07723e */ /* 0x000fc400000010ff */
[----:B------:R-:W-:Y:S02]  /*25c0*/  F2FP.BF16.F32.PACK_AB R13, R15, R14 ;  /* 0x0000000e0f0d723e */ /* 0x000fe400000010ff */
[----:B------:R-:W-:Y:S01]  /*25d0*/  F2FP.BF16.F32.PACK_AB R20, R21, R20 ;  /* 0x000000141514723e */ /* 0x000fe200000010ff */
[----:B--2---:R2:W-:Y:S01]  /*25e0*/  STS.128 [R2+UR8], R4 ;  /* 0x0000000402007988 */ /* 0x0045e20008000c08 */
[----:B------:R-:W-:Y:S02]  /*25f0*/  F2FP.BF16.F32.PACK_AB R14, R17, R16 ;  /* 0x00000010110e723e */ /* 0x000fe400000010ff */
[----:B------:R-:W-:Y:S02]  /*2600*/  F2FP.BF16.F32.PACK_AB R15, R19, R18 ;  /* 0x00000012130f723e */ /* 0x000fe400000010ff */
[----:B------:R-:W-:Y:S02]  /*2610*/  F2FP.BF16.F32.PACK_AB R21, R23, R22 ;  /* 0x000000161715723e */ /* 0x000fe400000010ff */
[----:B------:R-:W-:Y:S01]  /*2620*/  F2FP.BF16.F32.PACK_AB R28, R29, R28 ;  /* 0x0000001c1d1c723e */ /* 0x000fe200000010ff */
[----:B------:R2:W-:Y:S01]  /*2630*/  STS.128 [R0+UR8], R12 ;  /* 0x0000000c00007988 */ /* 0x0005e20008000c08 */
[----:B------:R-:W-:-:S02]  /*2640*/  F2FP.BF16.F32.PACK_AB R22, R25, R24 ;  /* 0x000000181916723e */ /* 0x000fc400000010ff */
[----:B------:R-:W-:Y:S02]  /*2650*/  F2FP.BF16.F32.PACK_AB R23, R27, R26 ;  /* 0x0000001a1b17723e */ /* 0x000fe400000010ff */
[----:B------:R-:W-:Y:S02]  /*2660*/  F2FP.BF16.F32.PACK_AB R29, R31, R30 ;  /* 0x0000001e1f1d723e */ /* 0x000fe400000010ff */
[----:B------:R-:W-:Y:S01]  /*2670*/  F2FP.BF16.F32.PACK_AB R36, R37, R36 ;  /* 0x000000242524723e */ /* 0x000fe200000010ff */
[----:B------:R2:W-:Y:S01]  /*2680*/  STS.128 [R3+UR8], R20 ;  /* 0x0000001403007988 */ /* 0x0005e20008000c08 */
[----:B------:R-:W-:Y:S02]  /*2690*/  F2FP.BF16.F32.PACK_AB R30, R33, R32 ;  /* 0x00000020211e723e */ /* 0x000fe400000010ff */
[----:B------:R-:W-:Y:S02]  /*26a0*/  F2FP.BF16.F32.PACK_AB R31, R35, R34 ;  /* 0x00000022231f723e */ /* 0x000fe400000010ff */
[----:B------:R-:W-:-:S02]  /*26b0*/  F2FP.BF16.F32.PACK_AB R37, R39, R38 ;  /* 0x000000262725723e */ /* 0x000fc400000010ff */
[----:B------:R-:W-:Y:S02]  /*26c0*/  F2FP.BF16.F32.PACK_AB R44, R45, R44 ;  /* 0x0000002c2d2c723e */ /* 0x000fe400000010ff */
[----:B------:R-:W-:Y:S02]  /*26d0*/  LOP3.LUT R8, R2, 0x30, RZ, 0x3c, !PT ;  /* 0x0000003002087812 */ /* 0x000fe400078e3cff */
[----:B------:R-:W-:Y:S02]  /*26e0*/  F2FP.BF16.F32.PACK_AB R38, R41, R40 ;  /* 0x000000282926723e */ /* 0x000fe400000010ff */
[----:B------:R-:W-:Y:S01]  /*26f0*/  F2FP.BF16.F32.PACK_AB R39, R43, R42 ;  /* 0x0000002a2b27723e */ /* 0x000fe200000010ff */
[----:B------:R2:W-:Y:S01]  /*2700*/  STS.128 [R8+UR8], R28 ;  /* 0x0000001c08007988 */ /* 0x0005e20008000c08 */
[----:B------:R-:W-:Y:S02]  /*2710*/  F2FP.BF16.F32.PACK_AB R45, R47, R46 ;  /* 0x0000002e2f2d723e */ /* 0x000fe400000010ff */
[----:B------:R-:W-:-:S02]  /*2720*/  F2FP.BF16.F32.PACK_AB R52, R53, R52 ;  /* 0x000000343534723e */ /* 0x000fc400000010ff */
[C---:B------:R-:W-:Y:S02]  /*2730*/  LOP3.LUT R9, R2.reuse, 0x40, RZ, 0x3c, !PT ;  /* 0x0000004002097812 */ /* 0x040fe400078e3cff */
[----:B------:R-:W-:Y:S02]  /*2740*/  F2FP.BF16.F32.PACK_AB R46, R49, R48 ;  /* 0x00000030312e723e */ /* 0x000fe400000010ff */
[----:B------:R-:W-:Y:S01]  /*2750*/  F2FP.BF16.F32.PACK_AB R47, R51, R50 ;  /* 0x00000032332f723e */ /* 0x000fe200000010ff */
[----:B------:R2:W-:Y:S01]  /*2760*/  STS.128 [R9+UR8], R36 ;  /* 0x0000002409007988 */ /* 0x0005e20008000c08 */
[----:B------:R-:W-:Y:S02]  /*2770*/  F2FP.BF16.F32.PACK_AB R53, R55, R54 ;  /* 0x000000363735723e */ /* 0x000fe400000010ff */
[----:B------:R-:W-:Y:S02]  /*2780*/  F2FP.BF16.F32.PACK_AB R60, R61, R60 ;  /* 0x0000003c3d3c723e */ /* 0x000fe400000010ff */
[----:B------:R-:W-:-:S02]  /*2790*/  LOP3.LUT R10, R2, 0x50, RZ, 0x3c, !PT ;  /* 0x00000050020a7812 */ /* 0x000fc400078e3cff */
[----:B------:R-:W-:Y:S02]  /*27a0*/  F2FP.BF16.F32.PACK_AB R54, R57, R56 ;  /* 0x000000383936723e */ /* 0x000fe400000010ff */
[----:B------:R-:W-:Y:S01]  /*27b0*/  F2FP.BF16.F32.PACK_AB R55, R59, R58 ;  /* 0x0000003a3b37723e */ /* 0x000fe200000010ff */
[----:B------:R2:W-:Y:S01]  /*27c0*/  STS.128 [R10+UR8], R44 ;  /* 0x0000002c0a007988 */ /* 0x0005e20008000c08 */
[----:B------:R-:W-:Y:S02]  /*27d0*/  F2FP.BF16.F32.PACK_AB R61, R63, R62 ;  /* 0x0000003e3f3d723e */ /* 0x000fe400000010ff */
[C---:B------:R-:W-:Y:S02]  /*27e0*/  LOP3.LUT R11, R2.reuse, 0x60, RZ, 0x3c, !PT ;  /* 0x00000060020b7812 */ /* 0x040fe400078e3cff */
[----:B------:R-:W-:Y:S02]  /*27f0*/  F2FP.BF16.F32.PACK_AB R62, R65, R64 ;  /* 0x00000040413e723e */ /* 0x000fe400000010ff */
[----:B------:R-:W-:Y:S01]  /*2800*/  F2FP.BF16.F32.PACK_AB R63, R67, R66 ;  /* 0x00000042433f723e */ /* 0x000fe200000010ff */
[----:B------:R2:W-:Y:S01]  /*2810*/  STS.128 [R11+UR8], R52 ;  /* 0x000000340b007988 */ /* 0x0005e20008000c08 */
[----:B------:R-:W-:-:S05]  /*2820*/  LOP3.LUT R16, R2, 0x70, RZ, 0x3c, !PT ;  /* 0x0000007002107812 */ /* 0x000fca00078e3cff */
[----:B------:R2:W-:Y:S01]  /*2830*/  STS.128 [R16+UR8], R60 ;  /* 0x0000003c10007988 */ /* 0x0005e20008000c08 */
[----:B------:R3:W-:Y:S06]  /*2840*/  MEMBAR.ALL.CTA ;  /* 0x0000000000007992 */ /* 0x0007ec0000008000 */
[----:B---3--:R-:W3:Y:S02]  /*2850*/  FENCE.VIEW.ASYNC.S ;  /* 0x00000000000073c6 */ /* 0x008ee40000000000 */
[----:B---3--:R-:W-:Y:S06]  /*2860*/  BAR.SYNC.DEFER_BLOCKING 0x0 ;  /* 0x0000000000007b1d */ /* 0x008fec0000010000 */
[----:B------:R2:W-:Y:S01]  /*2870*/  @UP1 UTMASTG.2D [UR4], [UR16] ;  /* 0x00000004100013b5 */ /* 0x0005e20008008000 */
[----:B------:R0:W-:Y:S01]  /*2880*/  UTMACMDFLUSH ;  /* 0x00000000000079b7 */ /* 0x0001e20000000000 */
[----:B------:R-:W-:-:S04]  /*2890*/  DEPBAR.LE SB0, 0x0 ;  /* 0x000080000000791a */ /* 0x000fc80000000000 */
[----:B------:R-:W-:Y:S08]  /*28a0*/  BAR.SYNC.DEFER_BLOCKING 0x0 ;  /* 0x0000000000007b1d */ /* 0x000ff00000010000 */
[----:B------:R-:W-:Y:S06]  /*28b0*/  BAR.SYNC.DEFER_BLOCKING 0x0 ;  /* 0x0000000000007b1d */ /* 0x000fec0000010000 */
[----:B--2---:R-:W-:Y:S05]  /*28c0*/  @P2 BRA `(.L_x_71) ;  /* 0x0000000000a02947 */ /* 0x004fea0003800000 */
[----:B------:R-:W2:Y:S01]  /*28d0*/  S2UR UR5, SR_CgaCtaId ;  /* 0x00000000000579c3 */ /* 0x000ea20000008800 */
[----:B------:R-:W-:Y:S01]  /*28e0*/  NOP ;  /* 0x0000000000007918 */ /* 0x000fe20000000000 */
[----:B------:R-:W-:Y:S01]  /*28f0*/  UMOV UR4, 0x50 ;  /* 0x0000005000047882 */ /* 0x000fe20000000000 */
[----:B------:R-:W-:Y:S02]  /*2900*/  IMAD.U32 R0, RZ, RZ, UR24 ;  /* 0x00000018ff007e24 */ /* 0x000fe4000f8e00ff */
[----:B------:R-:W-:Y:S02]  /*2910*/  IMAD.MOV.U32 R3, RZ, RZ, 0xf ;  /* 0x0000000fff037424 */ /* 0x000fe400078e00ff */
[----:B------:R-:W-:Y:S01]  /*2920*/  IMAD.MOV.U32 R7, RZ, RZ, 0x1 ;  /* 0x00000001ff077424 */ /* 0x000fe200078e00ff */
[----:B------:R-:W-:-:S04]  /*2930*/  LOP3.LUT R0, R0, 0xffff, RZ, 0xc0, !PT ;  /* 0x0000ffff00007812 */ /* 0x000fc800078ec0ff */
[----:B------:R-:W-:-:S05]  /*2940*/  SHF.R.U32.HI R0, RZ, 0x5, R0 ;  /* 0x00000005ff007819 */ /* 0x000fca0000011600 */
[----:B------:R-:W-:Y:S01]  /*2950*/  VIADD R2, R0, 0x10 ;  /* 0x0000001000027836 */ /* 0x000fe20000000000 */
[----:B------:R-:W-:Y:S01]  /*2960*/  SHF.L.U32 R0, R3, R0, RZ ;  /* 0x0000000003007219 */ /* 0x000fe200000006ff */
[----:B--2---:R-:W-:-:S03]  /*2970*/  ULEA UR6, UR5, UR4, 0x18 ;  /* 0x0000000405067291 */ /* 0x004fc6000f8ec0ff */
[----:B------:R-:W-:-:S04]  /*2980*/  SHF.L.U32 R3, R7, R2, RZ ;  /* 0x0000000207037219 */ /* 0x000fc800000006ff */
[----:B------:R-:W-:Y:S02]  /*2990*/  LOP3.LUT R0, R3, R0, RZ, 0xfc, !PT ;  /* 0x0000000003007212 */ /* 0x000fe400078efcff */
[----:B------:R-:W2:Y:S02]  /*29a0*/  LDS R5, [UR6] ;  /* 0x00000006ff057984 */ /* 0x000ea40008000800 */
[C---:B------:R-:W-:Y:S02]  /*29b0*/  LOP3.LUT R2, R0.reuse, 0xffff, RZ, 0xc0, !PT ;  /* 0x0000ffff00027812 */ /* 0x040fe400078ec0ff */
[----:B--2---:R-:W-:-:S04]  /*29c0*/  LOP3.LUT R3, R0, 0xffff, R5, 0x80, !PT ;  /* 0x0000ffff00037812 */ /* 0x004fc800078e8005 */
[----:B------:R-:W-:-:S13]  /*29d0*/  ISETP.NE.AND P0, PT, R3, R2, PT ;  /* 0x000000020300720c */ /* 0x000fda0003f05270 */
[----:B------:R-:W-:Y:S05]  /*29e0*/  @P0 BRA `(.L_x_72) ;  /* 0x0000000000500947 */ /* 0x000fea0003800000 */
[----:B------:R-:W-:Y:S02]  /*29f0*/  SHF.R.U32.HI R5, RZ, 0x10, R5 ;  /* 0x00000010ff057819 */ /* 0x000fe40000011605 */
[----:B------:R-:W-:-:S04]  /*2a00*/  SHF.R.U32.HI R2, RZ, 0x10, R0 ;  /* 0x00000010ff027819 */ /* 0x000fc80000011600 */
[----:B------:R-:W-:-:S04]  /*2a10*/  LOP3.LUT R5, R5, R2, RZ, 0xc0, !PT ;  /* 0x0000000205057212 */ /* 0x000fc800078ec0ff */
[----:B------:R-:W-:-:S13]  /*2a20*/  ISETP.NE.AND P0, PT, R5, R2, PT ;  /* 0x000000020500720c */ /* 0x000fda0003f05270 */
[----:B------:R-:W-:Y:S05]  /*2a30*/  @P0 BRA `(.L_x_73) ;  /* 0x0000000000300947 */ /* 0x000fea0003800000 */
[----:B------:R-:W-:Y:S01]  /*2a40*/  R2UR UR4, R0 ;  /* 0x00000000000472ca */ /* 0x000fe200000e0000 */
[----:B------:R-:W-:Y:S01]  /*2a50*/  VOTEU.ANY UR5, UPT, PT ;  /* 0x0000000000057886 */ /* 0x000fe200038e0100 */
[----:B------:R-:W2:Y:S01]  /*2a60*/  S2R R0, SR_LANEID ;  /* 0x0000000000007919 */ /* 0x000ea20000000000 */
[----:B------:R-:W-:-:S10]  /*2a70*/  UFLO.U32 UR5, UR5 ;  /* 0x00000005000572bd */ /* 0x000fd400080e0000 */
[----:B------:R-:W-:-:S06]  /*2a80*/  ULOP3.LUT UR4, URZ, UR4, URZ, 0x33, !UPT ;  /* 0x00000004ff047292 */ /* 0x000fcc000f8e33ff */
[----:B------:R-:W-:-:S04]  /*2a90*/  IMAD.U32 R2, RZ, RZ, UR4 ;  /* 0x00000004ff027e24 */ /* 0x000fc8000f8e00ff */
[----:B------:R-:W3:Y:S02]  /*2aa0*/  REDUX UR7, R2 ;  /* 0x00000000020773c4 */ /* 0x000ee40000000000 */
[----:B------:R4:W-:Y:S01]  /*2ab0*/  UTCATOMSWS.AND URZ, UR4 ;  /* 0x0000000400ff79e3 */ /* 0x0009e20008000000 */
[----:B--2---:R-:W-:Y:S01]  /*2ac0*/  ISETP.EQ.U32.AND P0, PT, R0, UR5, PT ;  /* 0x0000000500007c0c */ /* 0x004fe2000bf02070 */
[----:B---3--:R-:W-:-:S12]  /*2ad0*/  IMAD.U32 R0, RZ, RZ, UR7 ;  /* 0x00000007ff007e24 */ /* 0x008fd8000f8e00ff */
[----:B------:R4:W-:Y:S01]  /*2ae0*/  @P0 ATOMS.AND RZ, [UR6], R0 ;  /* 0x00000000ffff098c */ /* 0x0009e2000a800006 */
[----:B------:R-:W-:Y:S05]  /*2af0*/  BRA `(.L_x_71) ;  /* 0x0000000000147947 */ /* 0x000fea0003800000 */
.L_x_73:
[----:B------:R-:W-:-:S07]  /*2b00*/  MOV R2, 0x2b20 ;  /* 0x00002b2000027802 */ /* 0x000fce0000000f00 */
[----:B-1----:R-:W-:Y:S05]  /*2b10*/  CALL.REL.NOINC `($__internal_0_$__cuda_sm10x_tcgen05_guardrail_trap_col_being_dealloced_not_returned_by_alloc) ;  /* 0x0000000000447944 */ /* 0x002fea0003c00000 */
[----:B------:R-:W-:Y:S05]  /*2b20*/  BRA `(.L_x_71) ;  /* 0x0000000000087947 */ /* 0x000fea0003800000 */
.L_x_72:
[----:B------:R-:W-:-:S07]  /*2b30*/  MOV R2, 0x2b50 ;  /* 0x00002b5000027802 */ /* 0x000fce0000000f00 */
[----:B-1----:R-:W-:Y:S05]  /*2b40*/  CALL.REL.NOINC `($__internal_2_$__cuda_sm10x_tcgen05_guardrail_trap_unallocated_columns_being_dealloced) ;  /* 0x0000000000507944 */ /* 0x002fea0003c00000 */
.L_x_71:
[----:B------:R-:W-:Y:S01]  /*2b50*/  NOP ;  /* 0x0000000000007918 */ /* 0x000fe20000000000 */
[----:B----4-:R-:W-:Y:S05]  /*2b60*/  EXIT ;  /* 0x000000000000794d */ /* 0x010fea0003800000 */
.L_x_58:
[----:B------:R-:W2:Y:S02]  /*2b70*/  SYNCS.PHASECHK.TRANS64.TRYWAIT P0, [UR8+0xc000], RZ ;  /* 0x00c000ffff0075a7 */ /* 0x000ea40008001108 */
[----:B--2---:R-:W-:Y:S05]  /*2b80*/  @!P0 BRA `(.L_x_58) ;  /* 0xfffffffc00f88947 */ /* 0x004fea000383ffff */
[----:B------:R-:W-:Y:S05]  /*2b90*/  BRA `(.L_x_74) ;  /* 0xfffffff000147947 */ /* 0x000fea000383ffff */
.L_x_60:
[----:B------:R-:W2:Y:S02]  /*2ba0*/  SYNCS.PHASECHK.TRANS64.TRYWAIT P1, [UR8+0xc020], RZ ;  /* 0x00c020ffff0075a7 */ /* 0x000ea40008021108 */
[----:B--2---:R-:W-:Y:S05]  /*2bb0*/  @!P1 BRA `(.L_x_60) ;  /* 0xfffffffc00f89947 */ /* 0x004fea000383ffff */
[----:B------:R-:W-:Y:S05]  /*2bc0*/  BRA `(.L_x_75) ;  /* 0xfffffff000987947 */ /* 0x000fea000383ffff */
.L_x_61:
[----:B------:R-:W3:Y:S02]  /*2bd0*/  SYNCS.PHASECHK.TRANS64.TRYWAIT P0, [UR25+0xc000], R2 ;  /* 0x00c00002ff0075a7 */ /* 0x000ee40008001119 */
[----:B---3--:R-:W-:Y:S05]  /*2be0*/  @!P0 BRA `(.L_x_61) ;  /* 0xfffffffc00f88947 */ /* 0x008fea000383ffff */
[----:B------:R-:W-:Y:S05]  /*2bf0*/  BRA `(.L_x_76) ;  /* 0xfffffff400207947 */ /* 0x000fea000383ffff */
.L_x_63:
[----:B------:R-:W3:Y:S02]  /*2c00*/  SYNCS.PHASECHK.TRANS64.TRYWAIT P0, [UR25+0xc020], R2 ;  /* 0x00c02002ff0075a7 */ /* 0x000ee40008001119 */
[----:B---3--:R-:W-:Y:S05]  /*2c10*/  @!P0 BRA `(.L_x_63) ;  /* 0xfffffffc00f88947 */ /* 0x008fea000383ffff */
[----:B------:R-:W-:Y:S05]  /*2c20*/  BRA `(.L_x_77) ;  /* 0xfffffff400947947 */ /* 0x000fea000383ffff */
        .weak           $__internal_0_$__cuda_sm10x_tcgen05_guardrail_trap_col_being_dealloced_not_returned_by_alloc
        .type           $__internal_0_$__cuda_sm10x_tcgen05_guardrail_trap_col_being_dealloced_not_returned_by_alloc,@function
        .size           $__internal_0_$__cuda_sm10x_tcgen05_guardrail_trap_col_being_dealloced_not_returned_by_alloc,($__internal_1_$__cuda_sm10x_tcgen05_guardrail_trap_phase_invalid_during_alloc - $__internal_0_$__cuda_sm10x_tcgen05_guardrail_trap_col_being_dealloced_not_returned_by_alloc)
$__internal_0_$__cuda_sm10x_tcgen05_guardrail_trap_col_being_dealloced_not_returned_by_alloc:
[----:B------:R-:W-:Y:S05]  /*2c30*/  BPT.TRAP 0x1 ;  /* 0x000000040000795c */ /* 0x000fea0000300000 */
[----:B------:R-:W-:-:S04]  /*2c40*/  IMAD.MOV.U32 R3, RZ, RZ, 0x0 ;  /* 0x00000000ff037424 */ /* 0x000fc800078e00ff */
[----:B------:R-:W-:Y:S05]  /*2c50*/  RET.REL.NODEC R2 `(gluon_tcgen05) ;  /* 0xffffffd002e87950 */ /* 0x000fea0003c3ffff */
        .weak           $__internal_1_$__cuda_sm10x_tcgen05_guardrail_trap_phase_invalid_during_alloc
        .type           $__internal_1_$__cuda_sm10x_tcgen05_guardrail_trap_phase_invalid_during_alloc,@function
        .size           $__internal_1_$__cuda_sm10x_tcgen05_guardrail_trap_phase_invalid_during_alloc,($__internal_2_$__cuda_sm10x_tcgen05_guardrail_trap_unallocated_columns_being_dealloced - $__internal_1_$__cuda_sm10x_tcgen05_guardrail_trap_phase_invalid_during_alloc)
$__internal_1_$__cuda_sm10x_tcgen05_guardrail_trap_phase_invalid_during_alloc:
[----:B------:R-:W-:Y:S05]  /*2c60*/  BPT.TRAP 0x1 ;  /* 0x000000040000795c */ /* 0x000fea0000300000 */
[----:B------:R-:W-:-:S04]  /*2c70*/  IMAD.MOV.U32 R3, RZ, RZ, 0x0 ;  /* 0x00000000ff037424 */ /* 0x000fc800078e00ff */
[----:B------:R-:W-:Y:S05]  /*2c80*/  RET.REL.NODEC R2 `(gluon_tcgen05) ;  /* 0xffffffd002dc7950 */ /* 0x000fea0003c3ffff */
        .weak           $__internal_2_$__cuda_sm10x_tcgen05_guardrail_trap_unallocated_columns_being_dealloced
        .type           $__internal_2_$__cuda_sm10x_tcgen05_guardrail_trap_unallocated_columns_being_dealloced,@function
        .size           $__internal_2_$__cuda_sm10x_tcgen05_guardrail_trap_unallocated_columns_being_dealloced,(.L_x_81 - $__internal_2_$__cuda_sm10x_tcgen05_guardrail_trap_unallocated_columns_being_dealloced)
$__internal_2_$__cuda_sm10x_tcgen05_guardrail_trap_unallocated_columns_being_dealloced:
[----:B------:R-:W-:Y:S05]  /*2c90*/  BPT.TRAP 0x1 ;  /* 0x000000040000795c */ /* 0x000fea0000300000 */
[----:B------:R-:W-:-:S04]  /*2ca0*/  IMAD.MOV.U32 R3, RZ, RZ, 0x0 ;  /* 0x00000000ff037424 */ /* 0x000fc800078e00ff */
[----:B------:R-:W-:Y:S05]  /*2cb0*/  RET.REL.NODEC R2 `(gluon_tcgen05) ;  /* 0xffffffd002d07950 */ /* 0x000fea0003c3ffff */
.L_x_78:
[----:B------:R-:W-:-:S00]  /*2cc0*/  BRA `(.L_x_78) ;  /* 0xfffffffc00fc7947 */ /* 0x000fc0000383ffff */
[----:B------:R-:W-:-:S00]  /*2cd0*/  NOP ;  /* 0x0000000000007918 */ /* 0x000fc00000000000 */
        /* <DEDUP_REMOVED lines=10> */
.L_x_81:


//--------------------- .nv.shared.gluon_tcgen05  --------------------------
	.section	.nv.shared.gluon_tcgen05,"aw",@nobits
	.sectionflags	@""
	.align	16
	.zero		1024


//--------------------- .nv.shared.reserved.0     --------------------------
	.section	.nv.shared.reserved.0,"aw",@nobits
	.align	8
	.weak		__nv_reservedSMEM_offset_0_alias
	.size		__nv_reservedSMEM_offset_0_alias, 0, 64
	.other		__nv_reservedSMEM_offset_0_alias,@"STO_CUDA_RESERVED_SHARED STV_DEFAULT"
__nv_reservedSMEM_offset_0_alias:
	.zero		0
.nv.shared.reserved.0:
	.zero		64
	.weak		__nv_reservedSMEM_allocation_phase
	.type		__nv_reservedSMEM_allocation_phase,@object
	.size		__nv_reservedSMEM_allocation_phase,(.L_0 - __nv_reservedSMEM_allocation_phase)
__nv_reservedSMEM_allocation_phase:
	.zero		1
.L_0:
	.zero		7
	.weak		__nv_reservedSMEM_devtool_atexit_pc
	.type		__nv_reservedSMEM_devtool_atexit_pc,@object
	.size		__nv_reservedSMEM_devtool_atexit_pc,(__nv_reservedSMEM_allocation_mask - __nv_reservedSMEM_devtool_atexit_pc)
__nv_reservedSMEM_devtool_atexit_pc:
	.zero		8
	.weak		__nv_reservedSMEM_allocation_mask
	.type		__nv_reservedSMEM_allocation_mask,@object
	.size		__nv_reservedSMEM_allocation_mask,(.L_2 - __nv_reservedSMEM_allocation_mask)
__nv_reservedSMEM_allocation_mask:
	.zero		4
.L_2:


//--------------------- .nv.constant0.gluon_tcgen05 --------------------------
	.section	.nv.constant0.gluon_tcgen05,"a",@progbits
	.sectionflags	@""
	.align	4
.nv.constant0.gluon_tcgen05:
	.zero		976


//--------------------- SYMBOLS --------------------------

	.type		.nv.reservedSmem.offset0,@object
	.size		.nv.reservedSmem.offset0,0x4
	.type		.nv.reservedSmem.cap,@object
	.size		.nv.reservedSmem.cap,0x4
